//
// Generated by NVIDIA NVVM Compiler
//
// Compiler Build ID: CL-36424714
// Cuda compilation tools, release 13.0, V13.0.88
// Based on NVVM 20.0.0
//

.version 9.0
.target sm_100
.address_size 64

	// .globl	_Z16update_particlesP8Particlei

.visible .entry _Z16update_particlesP8Particlei(
	.param .u64 .ptr .align 1 _Z16update_particlesP8Particlei_param_0,
	.param .u32 _Z16update_particlesP8Particlei_param_1
)
{
	.reg .pred 	%p<18>;
	.reg .b32 	%r<44>;
	.reg .b32 	%f<426>;
	.reg .b64 	%rd<25>;

	ld.param.u64 	%rd9, [_Z16update_particlesP8Particlei_param_0];
	ld.param.u32 	%r24, [_Z16update_particlesP8Particlei_param_1];
	cvta.to.global.u64 	%rd1, %rd9;
	mov.u32 	%r25, %ctaid.x;
	mov.u32 	%r26, %ntid.x;
	mov.u32 	%r27, %tid.x;
	mad.lo.s32 	%r1, %r25, %r26, %r27;
	setp.ge.s32 	%p1, %r1, %r24;
	@%p1 bra 	$L__BB0_24;
	mul.wide.s32 	%rd10, %r1, 28;
	add.s64 	%rd2, %rd1, %rd10;
	ld.global.f32 	%f1, [%rd2];
	ld.global.f32 	%f2, [%rd2+4];
	ld.global.f32 	%f3, [%rd2+8];
	ld.global.f32 	%f4, [%rd2+12];
	ld.global.f32 	%f5, [%rd2+16];
	ld.global.f32 	%f6, [%rd2+20];
	ld.global.f32 	%f7, [%rd2+24];
	setp.lt.s32 	%p2, %r1, 1;
	mov.f32 	%f399, 0f00000000;
	mov.b32 	%r42, 0;
	mov.f32 	%f400, %f399;
	mov.f32 	%f401, %f399;
	@%p2 bra 	$L__BB0_10;
	mul.f32 	%f8, %f7, 0f2E92C4F8;
	min.s32 	%r30, %r1, %r24;
	max.s32 	%r42, %r30, 1;
	and.b32  	%r3, %r42, 3;
	setp.lt.s32 	%p3, %r30, 4;
	mov.f32 	%f401, 0f00000000;
	mov.b32 	%r37, 0;
	mov.f32 	%f400, %f401;
	mov.f32 	%f399, %f401;
	@%p3 bra 	$L__BB0_5;
	and.b32  	%r37, %r42, 2147483644;
	neg.s32 	%r35, %r37;
	add.s64 	%rd23, %rd1, 56;
	mov.f32 	%f401, 0f00000000;
$L__BB0_4:
	.pragma "nounroll";
	ld.global.f32 	%f77, [%rd23+-56];
	ld.global.f32 	%f78, [%rd23+-52];
	ld.global.f32 	%f79, [%rd23+-48];
	ld.global.f32 	%f80, [%rd23+-32];
	sub.f32 	%f81, %f77, %f1;
	sub.f32 	%f82, %f78, %f2;
	sub.f32 	%f83, %f79, %f3;
	mul.f32 	%f84, %f82, %f82;
	fma.rn.f32 	%f85, %f81, %f81, %f84;
	fma.rn.f32 	%f86, %f83, %f83, %f85;
	add.f32 	%f87, %f86, 0f3089705F;
	mul.f32 	%f88, %f87, %f87;
	mul.f32 	%f89, %f87, %f88;
	rsqrt.approx.f32 	%f90, %f89;
	mul.f32 	%f91, %f8, %f80;
	mul.f32 	%f92, %f81, %f91;
	mul.f32 	%f93, %f82, %f91;
	mul.f32 	%f94, %f83, %f91;
	fma.rn.f32 	%f95, %f90, %f92, %f401;
	fma.rn.f32 	%f96, %f90, %f93, %f400;
	fma.rn.f32 	%f97, %f90, %f94, %f399;
	ld.global.f32 	%f98, [%rd23+-28];
	ld.global.f32 	%f99, [%rd23+-24];
	ld.global.f32 	%f100, [%rd23+-20];
	ld.global.f32 	%f101, [%rd23+-4];
	sub.f32 	%f102, %f98, %f1;
	sub.f32 	%f103, %f99, %f2;
	sub.f32 	%f104, %f100, %f3;
	mul.f32 	%f105, %f103, %f103;
	fma.rn.f32 	%f106, %f102, %f102, %f105;
	fma.rn.f32 	%f107, %f104, %f104, %f106;
	add.f32 	%f108, %f107, 0f3089705F;
	mul.f32 	%f109, %f108, %f108;
	mul.f32 	%f110, %f108, %f109;
	rsqrt.approx.f32 	%f111, %f110;
	mul.f32 	%f112, %f8, %f101;
	mul.f32 	%f113, %f102, %f112;
	mul.f32 	%f114, %f103, %f112;
	mul.f32 	%f115, %f104, %f112;
	fma.rn.f32 	%f116, %f111, %f113, %f95;
	fma.rn.f32 	%f117, %f111, %f114, %f96;
	fma.rn.f32 	%f118, %f111, %f115, %f97;
	ld.global.f32 	%f119, [%rd23];
	ld.global.f32 	%f120, [%rd23+4];
	ld.global.f32 	%f121, [%rd23+8];
	ld.global.f32 	%f122, [%rd23+24];
	sub.f32 	%f123, %f119, %f1;
	sub.f32 	%f124, %f120, %f2;
	sub.f32 	%f125, %f121, %f3;
	mul.f32 	%f126, %f124, %f124;
	fma.rn.f32 	%f127, %f123, %f123, %f126;
	fma.rn.f32 	%f128, %f125, %f125, %f127;
	add.f32 	%f129, %f128, 0f3089705F;
	mul.f32 	%f130, %f129, %f129;
	mul.f32 	%f131, %f129, %f130;
	rsqrt.approx.f32 	%f132, %f131;
	mul.f32 	%f133, %f8, %f122;
	mul.f32 	%f134, %f123, %f133;
	mul.f32 	%f135, %f124, %f133;
	mul.f32 	%f136, %f125, %f133;
	fma.rn.f32 	%f137, %f132, %f134, %f116;
	fma.rn.f32 	%f138, %f132, %f135, %f117;
	fma.rn.f32 	%f139, %f132, %f136, %f118;
	ld.global.f32 	%f140, [%rd23+28];
	ld.global.f32 	%f141, [%rd23+32];
	ld.global.f32 	%f142, [%rd23+36];
	ld.global.f32 	%f143, [%rd23+52];
	sub.f32 	%f144, %f140, %f1;
	sub.f32 	%f145, %f141, %f2;
	sub.f32 	%f146, %f142, %f3;
	mul.f32 	%f147, %f145, %f145;
	fma.rn.f32 	%f148, %f144, %f144, %f147;
	fma.rn.f32 	%f149, %f146, %f146, %f148;
	add.f32 	%f150, %f149, 0f3089705F;
	mul.f32 	%f151, %f150, %f150;
	mul.f32 	%f152, %f150, %f151;
	rsqrt.approx.f32 	%f153, %f152;
	mul.f32 	%f154, %f8, %f143;
	mul.f32 	%f155, %f144, %f154;
	mul.f32 	%f156, %f145, %f154;
	mul.f32 	%f157, %f146, %f154;
	fma.rn.f32 	%f401, %f153, %f155, %f137;
	fma.rn.f32 	%f400, %f153, %f156, %f138;
	fma.rn.f32 	%f399, %f153, %f157, %f139;
	add.s32 	%r35, %r35, 4;
	add.s64 	%rd23, %rd23, 112;
	setp.ne.s32 	%p4, %r35, 0;
	@%p4 bra 	$L__BB0_4;
$L__BB0_5:
	setp.eq.s32 	%p5, %r3, 0;
	@%p5 bra 	$L__BB0_10;
	setp.eq.s32 	%p6, %r3, 1;
	@%p6 bra 	$L__BB0_8;
	mul.wide.u32 	%rd11, %r37, 28;
	add.s64 	%rd12, %rd1, %rd11;
	ld.global.f32 	%f159, [%rd12];
	ld.global.f32 	%f160, [%rd12+4];
	ld.global.f32 	%f161, [%rd12+8];
	ld.global.f32 	%f162, [%rd12+24];
	sub.f32 	%f163, %f159, %f1;
	sub.f32 	%f164, %f160, %f2;
	sub.f32 	%f165, %f161, %f3;
	mul.f32 	%f166, %f164, %f164;
	fma.rn.f32 	%f167, %f163, %f163, %f166;
	fma.rn.f32 	%f168, %f165, %f165, %f167;
	add.f32 	%f169, %f168, 0f3089705F;
	mul.f32 	%f170, %f169, %f169;
	mul.f32 	%f171, %f169, %f170;
	rsqrt.approx.f32 	%f172, %f171;
	mul.f32 	%f173, %f8, %f162;
	mul.f32 	%f174, %f163, %f173;
	mul.f32 	%f175, %f164, %f173;
	mul.f32 	%f176, %f165, %f173;
	fma.rn.f32 	%f177, %f172, %f174, %f401;
	fma.rn.f32 	%f178, %f172, %f175, %f400;
	fma.rn.f32 	%f179, %f172, %f176, %f399;
	ld.global.f32 	%f180, [%rd12+28];
	ld.global.f32 	%f181, [%rd12+32];
	ld.global.f32 	%f182, [%rd12+36];
	ld.global.f32 	%f183, [%rd12+52];
	sub.f32 	%f184, %f180, %f1;
	sub.f32 	%f185, %f181, %f2;
	sub.f32 	%f186, %f182, %f3;
	mul.f32 	%f187, %f185, %f185;
	fma.rn.f32 	%f188, %f184, %f184, %f187;
	fma.rn.f32 	%f189, %f186, %f186, %f188;
	add.f32 	%f190, %f189, 0f3089705F;
	mul.f32 	%f191, %f190, %f190;
	mul.f32 	%f192, %f190, %f191;
	rsqrt.approx.f32 	%f193, %f192;
	mul.f32 	%f194, %f8, %f183;
	mul.f32 	%f195, %f184, %f194;
	mul.f32 	%f196, %f185, %f194;
	mul.f32 	%f197, %f186, %f194;
	fma.rn.f32 	%f401, %f193, %f195, %f177;
	fma.rn.f32 	%f400, %f193, %f196, %f178;
	fma.rn.f32 	%f399, %f193, %f197, %f179;
	add.s32 	%r37, %r37, 2;
$L__BB0_8:
	and.b32  	%r31, %r42, 1;
	setp.eq.b32 	%p7, %r31, 1;
	not.pred 	%p8, %p7;
	@%p8 bra 	$L__BB0_10;
	mul.wide.u32 	%rd13, %r37, 28;
	add.s64 	%rd14, %rd1, %rd13;
	ld.global.f32 	%f198, [%rd14];
	ld.global.f32 	%f199, [%rd14+4];
	ld.global.f32 	%f200, [%rd14+8];
	ld.global.f32 	%f201, [%rd14+24];
	sub.f32 	%f202, %f198, %f1;
	sub.f32 	%f203, %f199, %f2;
	sub.f32 	%f204, %f200, %f3;
	mul.f32 	%f205, %f203, %f203;
	fma.rn.f32 	%f206, %f202, %f202, %f205;
	fma.rn.f32 	%f207, %f204, %f204, %f206;
	add.f32 	%f208, %f207, 0f3089705F;
	mul.f32 	%f209, %f208, %f208;
	mul.f32 	%f210, %f208, %f209;
	rsqrt.approx.f32 	%f211, %f210;
	mul.f32 	%f212, %f8, %f201;
	mul.f32 	%f213, %f202, %f212;
	mul.f32 	%f214, %f203, %f212;
	mul.f32 	%f215, %f204, %f212;
	fma.rn.f32 	%f401, %f211, %f213, %f401;
	fma.rn.f32 	%f400, %f211, %f214, %f400;
	fma.rn.f32 	%f399, %f211, %f215, %f399;
$L__BB0_10:
	setp.ge.s32 	%p9, %r42, %r24;
	@%p9 bra 	$L__BB0_14;
	setp.eq.s32 	%p10, %r42, %r1;
	@%p10 bra 	$L__BB0_13;
	mul.wide.u32 	%rd15, %r42, 28;
	add.s64 	%rd16, %rd1, %rd15;
	ld.global.f32 	%f216, [%rd16];
	ld.global.f32 	%f217, [%rd16+4];
	ld.global.f32 	%f218, [%rd16+8];
	ld.global.f32 	%f219, [%rd16+24];
	sub.f32 	%f220, %f216, %f1;
	sub.f32 	%f221, %f217, %f2;
	sub.f32 	%f222, %f218, %f3;
	mul.f32 	%f223, %f221, %f221;
	fma.rn.f32 	%f224, %f220, %f220, %f223;
	fma.rn.f32 	%f225, %f222, %f222, %f224;
	add.f32 	%f226, %f225, 0f3089705F;
	mul.f32 	%f227, %f226, %f226;
	mul.f32 	%f228, %f226, %f227;
	rsqrt.approx.f32 	%f229, %f228;
	mul.f32 	%f230, %f7, 0f2E92C4F8;
	mul.f32 	%f231, %f230, %f219;
	mul.f32 	%f232, %f220, %f231;
	mul.f32 	%f233, %f221, %f231;
	mul.f32 	%f234, %f222, %f231;
	fma.rn.f32 	%f401, %f229, %f232, %f401;
	fma.rn.f32 	%f400, %f229, %f233, %f400;
	fma.rn.f32 	%f399, %f229, %f234, %f399;
$L__BB0_13:
	add.s32 	%r42, %r42, 1;
$L__BB0_14:
	setp.ge.s32 	%p11, %r42, %r24;
	@%p11 bra 	$L__BB0_23;
	mul.f32 	%f45, %f7, 0f2E92C4F8;
	sub.s32 	%r14, %r24, %r42;
	and.b32  	%r15, %r14, 3;
	sub.s32 	%r32, %r42, %r24;
	setp.gt.u32 	%p12, %r32, -4;
	@%p12 bra 	$L__BB0_18;
	and.b32  	%r33, %r14, -4;
	neg.s32 	%r40, %r33;
	mul.wide.u32 	%rd17, %r42, 28;
	add.s64 	%rd18, %rd17, %rd1;
	add.s64 	%rd24, %rd18, 56;
$L__BB0_17:
	.pragma "nounroll";
	ld.global.f32 	%f236, [%rd24+-56];
	ld.global.f32 	%f237, [%rd24+-52];
	ld.global.f32 	%f238, [%rd24+-48];
	ld.global.f32 	%f239, [%rd24+-32];
	sub.f32 	%f240, %f236, %f1;
	sub.f32 	%f241, %f237, %f2;
	sub.f32 	%f242, %f238, %f3;
	mul.f32 	%f243, %f241, %f241;
	fma.rn.f32 	%f244, %f240, %f240, %f243;
	fma.rn.f32 	%f245, %f242, %f242, %f244;
	add.f32 	%f246, %f245, 0f3089705F;
	mul.f32 	%f247, %f246, %f246;
	mul.f32 	%f248, %f246, %f247;
	rsqrt.approx.f32 	%f249, %f248;
	mul.f32 	%f250, %f45, %f239;
	mul.f32 	%f251, %f240, %f250;
	mul.f32 	%f252, %f241, %f250;
	mul.f32 	%f253, %f242, %f250;
	fma.rn.f32 	%f254, %f249, %f251, %f401;
	fma.rn.f32 	%f255, %f249, %f252, %f400;
	fma.rn.f32 	%f256, %f249, %f253, %f399;
	ld.global.f32 	%f257, [%rd24+-28];
	ld.global.f32 	%f258, [%rd24+-24];
	ld.global.f32 	%f259, [%rd24+-20];
	ld.global.f32 	%f260, [%rd24+-4];
	sub.f32 	%f261, %f257, %f1;
	sub.f32 	%f262, %f258, %f2;
	sub.f32 	%f263, %f259, %f3;
	mul.f32 	%f264, %f262, %f262;
	fma.rn.f32 	%f265, %f261, %f261, %f264;
	fma.rn.f32 	%f266, %f263, %f263, %f265;
	add.f32 	%f267, %f266, 0f3089705F;
	mul.f32 	%f268, %f267, %f267;
	mul.f32 	%f269, %f267, %f268;
	rsqrt.approx.f32 	%f270, %f269;
	mul.f32 	%f271, %f45, %f260;
	mul.f32 	%f272, %f261, %f271;
	mul.f32 	%f273, %f262, %f271;
	mul.f32 	%f274, %f263, %f271;
	fma.rn.f32 	%f275, %f270, %f272, %f254;
	fma.rn.f32 	%f276, %f270, %f273, %f255;
	fma.rn.f32 	%f277, %f270, %f274, %f256;
	ld.global.f32 	%f278, [%rd24];
	ld.global.f32 	%f279, [%rd24+4];
	ld.global.f32 	%f280, [%rd24+8];
	ld.global.f32 	%f281, [%rd24+24];
	sub.f32 	%f282, %f278, %f1;
	sub.f32 	%f283, %f279, %f2;
	sub.f32 	%f284, %f280, %f3;
	mul.f32 	%f285, %f283, %f283;
	fma.rn.f32 	%f286, %f282, %f282, %f285;
	fma.rn.f32 	%f287, %f284, %f284, %f286;
	add.f32 	%f288, %f287, 0f3089705F;
	mul.f32 	%f289, %f288, %f288;
	mul.f32 	%f290, %f288, %f289;
	rsqrt.approx.f32 	%f291, %f290;
	mul.f32 	%f292, %f45, %f281;
	mul.f32 	%f293, %f282, %f292;
	mul.f32 	%f294, %f283, %f292;
	mul.f32 	%f295, %f284, %f292;
	fma.rn.f32 	%f296, %f291, %f293, %f275;
	fma.rn.f32 	%f297, %f291, %f294, %f276;
	fma.rn.f32 	%f298, %f291, %f295, %f277;
	ld.global.f32 	%f299, [%rd24+28];
	ld.global.f32 	%f300, [%rd24+32];
	ld.global.f32 	%f301, [%rd24+36];
	ld.global.f32 	%f302, [%rd24+52];
	sub.f32 	%f303, %f299, %f1;
	sub.f32 	%f304, %f300, %f2;
	sub.f32 	%f305, %f301, %f3;
	mul.f32 	%f306, %f304, %f304;
	fma.rn.f32 	%f307, %f303, %f303, %f306;
	fma.rn.f32 	%f308, %f305, %f305, %f307;
	add.f32 	%f309, %f308, 0f3089705F;
	mul.f32 	%f310, %f309, %f309;
	mul.f32 	%f311, %f309, %f310;
	rsqrt.approx.f32 	%f312, %f311;
	mul.f32 	%f313, %f45, %f302;
	mul.f32 	%f314, %f303, %f313;
	mul.f32 	%f315, %f304, %f313;
	mul.f32 	%f316, %f305, %f313;
	fma.rn.f32 	%f401, %f312, %f314, %f296;
	fma.rn.f32 	%f400, %f312, %f315, %f297;
	fma.rn.f32 	%f399, %f312, %f316, %f298;
	add.s32 	%r42, %r42, 4;
	add.s32 	%r40, %r40, 4;
	add.s64 	%rd24, %rd24, 112;
	setp.ne.s32 	%p13, %r40, 0;
	@%p13 bra 	$L__BB0_17;
$L__BB0_18:
	setp.eq.s32 	%p14, %r15, 0;
	@%p14 bra 	$L__BB0_23;
	setp.eq.s32 	%p15, %r15, 1;
	@%p15 bra 	$L__BB0_21;
	mul.wide.u32 	%rd19, %r42, 28;
	add.s64 	%rd20, %rd1, %rd19;
	ld.global.f32 	%f318, [%rd20];
	ld.global.f32 	%f319, [%rd20+4];
	ld.global.f32 	%f320, [%rd20+8];
	ld.global.f32 	%f321, [%rd20+24];
	sub.f32 	%f322, %f318, %f1;
	sub.f32 	%f323, %f319, %f2;
	sub.f32 	%f324, %f320, %f3;
	mul.f32 	%f325, %f323, %f323;
	fma.rn.f32 	%f326, %f322, %f322, %f325;
	fma.rn.f32 	%f327, %f324, %f324, %f326;
	add.f32 	%f328, %f327, 0f3089705F;
	mul.f32 	%f329, %f328, %f328;
	mul.f32 	%f330, %f328, %f329;
	rsqrt.approx.f32 	%f331, %f330;
	mul.f32 	%f332, %f45, %f321;
	mul.f32 	%f333, %f322, %f332;
	mul.f32 	%f334, %f323, %f332;
	mul.f32 	%f335, %f324, %f332;
	fma.rn.f32 	%f336, %f331, %f333, %f401;
	fma.rn.f32 	%f337, %f331, %f334, %f400;
	fma.rn.f32 	%f338, %f331, %f335, %f399;
	ld.global.f32 	%f339, [%rd20+28];
	ld.global.f32 	%f340, [%rd20+32];
	ld.global.f32 	%f341, [%rd20+36];
	ld.global.f32 	%f342, [%rd20+52];
	sub.f32 	%f343, %f339, %f1;
	sub.f32 	%f344, %f340, %f2;
	sub.f32 	%f345, %f341, %f3;
	mul.f32 	%f346, %f344, %f344;
	fma.rn.f32 	%f347, %f343, %f343, %f346;
	fma.rn.f32 	%f348, %f345, %f345, %f347;
	add.f32 	%f349, %f348, 0f3089705F;
	mul.f32 	%f350, %f349, %f349;
	mul.f32 	%f351, %f349, %f350;
	rsqrt.approx.f32 	%f352, %f351;
	mul.f32 	%f353, %f45, %f342;
	mul.f32 	%f354, %f343, %f353;
	mul.f32 	%f355, %f344, %f353;
	mul.f32 	%f356, %f345, %f353;
	fma.rn.f32 	%f401, %f352, %f354, %f336;
	fma.rn.f32 	%f400, %f352, %f355, %f337;
	fma.rn.f32 	%f399, %f352, %f356, %f338;
	add.s32 	%r42, %r42, 2;
$L__BB0_21:
	and.b32  	%r34, %r14, 1;
	setp.eq.b32 	%p16, %r34, 1;
	not.pred 	%p17, %p16;
	@%p17 bra 	$L__BB0_23;
	mul.wide.u32 	%rd21, %r42, 28;
	add.s64 	%rd22, %rd1, %rd21;
	ld.global.f32 	%f357, [%rd22];
	ld.global.f32 	%f358, [%rd22+4];
	ld.global.f32 	%f359, [%rd22+8];
	ld.global.f32 	%f360, [%rd22+24];
	sub.f32 	%f361, %f357, %f1;
	sub.f32 	%f362, %f358, %f2;
	sub.f32 	%f363, %f359, %f3;
	mul.f32 	%f364, %f362, %f362;
	fma.rn.f32 	%f365, %f361, %f361, %f364;
	fma.rn.f32 	%f366, %f363, %f363, %f365;
	add.f32 	%f367, %f366, 0f3089705F;
	mul.f32 	%f368, %f367, %f367;
	mul.f32 	%f369, %f367, %f368;
	rsqrt.approx.f32 	%f370, %f369;
	mul.f32 	%f371, %f45, %f360;
	mul.f32 	%f372, %f361, %f371;
	mul.f32 	%f373, %f362, %f371;
	mul.f32 	%f374, %f363, %f371;
	fma.rn.f32 	%f401, %f370, %f372, %f401;
	fma.rn.f32 	%f400, %f370, %f373, %f400;
	fma.rn.f32 	%f399, %f370, %f374, %f399;
$L__BB0_23:
	div.rn.f32 	%f375, %f401, %f7;
	fma.rn.f32 	%f376, %f375, 0f3C23D70A, %f4;
	div.rn.f32 	%f377, %f400, %f7;
	fma.rn.f32 	%f378, %f377, 0f3C23D70A, %f5;
	div.rn.f32 	%f379, %f399, %f7;
	fma.rn.f32 	%f380, %f379, 0f3C23D70A, %f6;
	fma.rn.f32 	%f381, %f376, 0f3C23D70A, %f1;
	fma.rn.f32 	%f382, %f378, 0f3C23D70A, %f2;
	fma.rn.f32 	%f383, %f380, 0f3C23D70A, %f3;
	st.global.f32 	[%rd2], %f381;
	st.global.f32 	[%rd2+4], %f382;
	st.global.f32 	[%rd2+8], %f383;
	st.global.f32 	[%rd2+12], %f376;
	st.global.f32 	[%rd2+16], %f378;
	st.global.f32 	[%rd2+20], %f380;
$L__BB0_24:
	ret;

}


// ===== COMPILED SASS (sm_100) =====

	.target	sm_100

	.elftype	@"ET_EXEC"


//--------------------- .note.nv.tkinfo           --------------------------
	.section	.note.nv.tkinfo,"",@"SHT_NOTE"
	.sectionflags	@"SHF_NOTE_NV_TKINFO"
	.tkinfo
        /*0018*/ 	.word	0x00000002
        /*0030*/ 	.string	""
        /*0030*/ 	.string	"ptxas"
        /*0030*/ 	.string	"Cuda compilation tools, release 13.0, V13.0.88"
        /*0030*/ 	.string	"Build cuda_13.0.r13.0/compiler.36424714_0"
        /*0030*/ 	.string	"-arch sm_100 -m 64 "



//--------------------- .note.nv.cuinfo           --------------------------
	.section	.note.nv.cuinfo,"",@"SHT_NOTE"
	.sectionflags	@"SHF_NOTE_NV_CUINFO"
        /*0018*/ 	.short	0x0002
        /*001a*/ 	.short	0x0064
        /*001c*/ 	.short	0x0082
	.zero		2


//--------------------- .nv.info                  --------------------------
	.section	.nv.info,"",@"SHT_CUDA_INFO"
	.align	4


	//----- nvinfo : EIATTR_REGCOUNT
	.align		4
        /*0000*/ 	.byte	0x04, 0x2f
        /*0002*/ 	.short	(.L_1 - .L_0)
	.align		4
.L_0:
        /*0004*/ 	.word	index@(_Z16update_particlesP8Particlei)
        /*0008*/ 	.word	0x00000020


	//----- nvinfo : EIATTR_FRAME_SIZE
	.align		4
.L_1:
        /*000c*/ 	.byte	0x04, 0x11
        /*000e*/ 	.short	(.L_3 - .L_2)
	.align		4
.L_2:
        /*0010*/ 	.word	index@($__internal_0_$__cuda_sm3x_div_rn_noftz_f32_slowpath)
        /*0014*/ 	.word	0x00000000


	//----- nvinfo : EIATTR_FRAME_SIZE
	.align		4
.L_3:
        /*0018*/ 	.byte	0x04, 0x11
        /*001a*/ 	.short	(.L_5 - .L_4)
	.align		4
.L_4:
        /*001c*/ 	.word	index@(_Z16update_particlesP8Particlei)
        /*0020*/ 	.word	0x00000000


	//----- nvinfo : EIATTR_MIN_STACK_SIZE
	.align		4
.L_5:
        /*0024*/ 	.byte	0x04, 0x12
        /*0026*/ 	.short	(.L_7 - .L_6)
	.align		4
.L_6:
        /*0028*/ 	.word	index@(_Z16update_particlesP8Particlei)
        /*002c*/ 	.word	0x00000000
.L_7:


//--------------------- .nv.compat                --------------------------
	.section	.nv.compat,"",@"SHT_CUDA_COMPAT_INFO"
	.align	4
        /*0000*/ 	.byte	0x02, 0x09, 0x00, 0x00, 0x02, 0x02, 0x01, 0x00, 0x02, 0x05, 0x05, 0x00, 0x03, 0x07, 0x01, 0x01
        /*0010*/ 	.byte	0x02, 0x03, 0x00, 0x00, 0x02, 0x06, 0x01, 0x00, 0x04, 0x0b, 0x08, 0x00, 0x01, 0x00, 0x00, 0x00
        /*0020*/ 	.byte	0x00, 0x00, 0x00, 0x00


//--------------------- .nv.info._Z16update_particlesP8Particlei --------------------------
	.section	.nv.info._Z16update_particlesP8Particlei,"",@"SHT_CUDA_INFO"
	.sectionflags	@""
	.align	4


	//----- nvinfo : EIATTR_CUDA_API_VERSION
	.align		4
        /*0000*/ 	.byte	0x04, 0x37
        /*0002*/ 	.short	(.L_9 - .L_8)
.L_8:
        /*0004*/ 	.word	0x00000082


	//----- nvinfo : EIATTR_KPARAM_INFO
	.align		4
.L_9:
        /*0008*/ 	.byte	0x04, 0x17
        /*000a*/ 	.short	(.L_11 - .L_10)
.L_10:
        /*000c*/ 	.word	0x00000000
        /*0010*/ 	.short	0x0001
        /*0012*/ 	.short	0x0008
        /*0014*/ 	.byte	0x00, 0xf0, 0x11, 0x00


	//----- nvinfo : EIATTR_KPARAM_INFO
	.align		4
.L_11:
        /*0018*/ 	.byte	0x04, 0x17
        /*001a*/ 	.short	(.L_13 - .L_12)
.L_12:
        /*001c*/ 	.word	0x00000000
        /*0020*/ 	.short	0x0000
        /*0022*/ 	.short	0x0000
        /*0024*/ 	.byte	0x00, 0xf5, 0x21, 0x00


	//----- nvinfo : EIATTR_SPARSE_MMA_MASK
	.align		4
.L_13:
        /*0028*/ 	.byte	0x03, 0x50
        /*002a*/ 	.short	0x0000


	//----- nvinfo : EIATTR_MAXREG_COUNT
	.align		4
        /*002c*/ 	.byte	0x03, 0x1b
        /*002e*/ 	.short	0x00ff


	//----- nvinfo : EIATTR_MERCURY_ISA_VERSION
	.align		4
        /*0030*/ 	.byte	0x03, 0x5f
        /*0032*/ 	.short	0x0101


	//----- nvinfo : EIATTR_VRC_CTA_INIT_COUNT
	.align		4
        /*0034*/ 	.byte	0x02, 0x4a
	.zero		1
	.zero		1


	//----- nvinfo : EIATTR_EXIT_INSTR_OFFSETS
	.align		4
        /*0038*/ 	.byte	0x04, 0x1c
        /*003a*/ 	.short	(.L_15 - .L_14)


	//   ....[0]....
.L_14:
        /*003c*/ 	.word	0x00000070


	//   ....[1]....
        /*0040*/ 	.word	0x000020b0


	//----- nvinfo : EIATTR_CRS_STACK_SIZE
	.align		4
.L_15:
        /*0044*/ 	.byte	0x04, 0x1e
        /*0046*/ 	.short	(.L_17 - .L_16)
.L_16:
        /*0048*/ 	.word	0x00000000


	//----- nvinfo : EIATTR_CBANK_PARAM_SIZE
	.align		4
.L_17:
        /*004c*/ 	.byte	0x03, 0x19
        /*004e*/ 	.short	0x000c


	//----- nvinfo : EIATTR_PARAM_CBANK
	.align		4
        /*0050*/ 	.byte	0x04, 0x0a
        /*0052*/ 	.short	(.L_19 - .L_18)
	.align		4
.L_18:
        /*0054*/ 	.word	index@(.nv.constant0._Z16update_particlesP8Particlei)
        /*0058*/ 	.short	0x0380
        /*005a*/ 	.short	0x000c


	//----- nvinfo : EIATTR_SW_WAR
	.align		4
.L_19:
        /*005c*/ 	.byte	0x04, 0x36
        /*005e*/ 	.short	(.L_21 - .L_20)
.L_20:
        /*0060*/ 	.word	0x00000008
.L_21:


//--------------------- .nv.callgraph             --------------------------
	.section	.nv.callgraph,"",@"SHT_CUDA_CALLGRAPH"
	.align	4
	.sectionentsize	8
	.align		4
        /*0000*/ 	.word	0x00000000
	.align		4
        /*0004*/ 	.word	0xffffffff
	.align		4
        /*0008*/ 	.word	0x00000000
	.align		4
        /*000c*/ 	.word	0xfffffffe
	.align		4
        /*0010*/ 	.word	0x00000000
	.align		4
        /*0014*/ 	.word	0xfffffffd
	.align		4
        /*0018*/ 	.word	0x00000000
	.align		4
        /*001c*/ 	.word	0xfffffffc


//--------------------- .text._Z16update_particlesP8Particlei --------------------------
	.section	.text._Z16update_particlesP8Particlei,"ax",@progbits
	.align	128
        .global         _Z16update_particlesP8Particlei
        .type           _Z16update_particlesP8Particlei,@function
        .size           _Z16update_particlesP8Particlei,(.L_x_34 - _Z16update_particlesP8Particlei)
        .other          _Z16update_particlesP8Particlei,@"STO_CUDA_ENTRY STV_DEFAULT"
_Z16update_particlesP8Particlei:
.text._Z16update_particlesP8Particlei:
[----:B------:R-:W-:Y:S01]  /*0000*/  LDC R1, c[0x0][0x37c] ;  /* 0x0000df00ff017b82 */ /* 0x000fe20000000800 */
[----:B------:R-:W0:Y:S07]  /*0010*/  S2R R3, SR_TID.X ;  /* 0x0000000000037919 */ /* 0x000e2e0000002100 */
[----:B------:R-:W0:Y:S01]  /*0020*/  S2UR UR4, SR_CTAID.X ;  /* 0x00000000000479c3 */ /* 0x000e220000002500 */
[----:B------:R-:W1:Y:S07]  /*0030*/  LDCU UR8, c[0x0][0x388] ;  /* 0x00007100ff0877ac */ /* 0x000e6e0008000800 */
[----:B------:R-:W0:Y:S02]  /*0040*/  LDC R0, c[0x0][0x360] ;  /* 0x0000d800ff007b82 */ /* 0x000e240000000800 */
[----:B0-----:R-:W-:-:S05]  /*0050*/  IMAD R0, R0, UR4, R3 ;  /* 0x0000000400007c24 */ /* 0x001fca000f8e0203 */
[----:B-1----:R-:W-:-:S13]  /*0060*/  ISETP.GE.AND P0, PT, R0, UR8, PT ;  /* 0x0000000800007c0c */ /* 0x002fda000bf06270 */
[----:B------:R-:W-:Y:S05]  /*0070*/  @P0 EXIT ;  /* 0x000000000000094d */ /* 0x000fea0003800000 */
[----:B------:R-:W0:Y:S01]  /*0080*/  LDC.64 R2, c[0x0][0x380] ;  /* 0x0000e000ff027b82 */ /* 0x000e220000000a00 */
[----:B------:R-:W1:Y:S01]  /*0090*/  LDCU.64 UR6, c[0x0][0x358] ;  /* 0x00006b00ff0677ac */ /* 0x000e620008000a00 */
[----:B0-----:R-:W-:-:S05]  /*00a0*/  IMAD.WIDE R4, R0, 0x1c, R2 ;  /* 0x0000001c00047825 */ /* 0x001fca00078e0202 */
[----:B-1----:R0:W5:Y:S04]  /*00b0*/  LDG.E R6, desc[UR6][R4.64] ;  /* 0x0000000604067981 */ /* 0x002168000c1e1900 */
[----:B------:R0:W5:Y:S04]  /*00c0*/  LDG.E R7, desc[UR6][R4.64+0x4] ;  /* 0x0000040604077981 */ /* 0x000168000c1e1900 */
[----:B------:R0:W5:Y:S04]  /*00d0*/  LDG.E R8, desc[UR6][R4.64+0x8] ;  /* 0x0000080604087981 */ /* 0x000168000c1e1900 */
[----:B------:R0:W5:Y:S04]  /*00e0*/  LDG.E R9, desc[UR6][R4.64+0xc] ;  /* 0x00000c0604097981 */ /* 0x000168000c1e1900 */
[----:B------:R0:W5:Y:S04]  /*00f0*/  LDG.E R10, desc[UR6][R4.64+0x10] ;  /* 0x00001006040a7981 */ /* 0x000168000c1e1900 */
[----:B------:R0:W5:Y:S04]  /*0100*/  LDG.E R11, desc[UR6][R4.64+0x14] ;  /* 0x00001406040b7981 */ /* 0x000168000c1e1900 */
[----:B------:R0:W5:Y:S01]  /*0110*/  LDG.E R12, desc[UR6][R4.64+0x18] ;  /* 0x00001806040c7981 */ /* 0x000162000c1e1900 */
[----:B------:R-:W-:Y:S01]  /*0120*/  ISETP.GE.AND P0, PT, R0, 0x1, PT ;  /* 0x000000010000780c */ /* 0x000fe20003f06270 */
[----:B------:R-:W-:Y:S01]  /*0130*/  BSSY.RECONVERGENT B0, `(.L_x_0) ;  /* 0x00000d3000007945 */ /* 0x000fe20003800200 */
[----:B------:R-:W-:Y:S01]  /*0140*/  HFMA2 R15, -RZ, RZ, 0, 0 ;  /* 0x00000000ff0f7431 */ /* 0x000fe200000001ff */
[----:B------:R-:W-:Y:S01]  /*0150*/  MOV R21, RZ ;  /* 0x000000ff00157202 */ /* 0x000fe20000000f00 */
[----:B------:R-:W-:Y:S01]  /*0160*/  HFMA2 R13, -RZ, RZ, 0, 0 ;  /* 0x00000000ff0d7431 */ /* 0x000fe200000001ff */
[----:B------:R-:W-:-:S08]  /*0170*/  MOV R19, RZ ;  /* 0x000000ff00137202 */ /* 0x000fd00000000f00 */
[----:B0-----:R-:W-:Y:S05]  /*0180*/  @!P0 BRA `(.L_x_1) ;  /* 0x0000000c00348947 */ /* 0x001fea0003800000 */
[----:B------:R-:W-:Y:S01]  /*0190*/  VIMNMX R13, PT, PT, R0, UR8, PT ;  /* 0x00000008000d7c48 */ /* 0x000fe2000bfe0100 */
[----:B------:R-:W-:Y:S01]  /*01a0*/  BSSY.RECONVERGENT B1, `(.L_x_2) ;  /* 0x0000078000017945 */ /* 0x000fe20003800200 */
[----:B-----5:R-:W-:Y:S01]  /*01b0*/  FMUL R14, R12, 6.6743000015634379452e-11 ;  /* 0x2e92c4f80c0e7820 */ /* 0x020fe20000400000 */
[----:B------:R-:W-:Y:S02]  /*01c0*/  MOV R19, RZ ;  /* 0x000000ff00137202 */ /* 0x000fe40000000f00 */
[C---:B------:R-:W-:Y:S02]  /*01d0*/  ISETP.GE.AND P1, PT, R13.reuse, 0x4, PT ;  /* 0x000000040d00780c */ /* 0x040fe40003f26270 */
[----:B------:R-:W-:Y:S02]  /*01e0*/  VIMNMX R21, PT, PT, R13, 0x1, !PT ;  /* 0x000000010d157848 */ /* 0x000fe40007fe0100 */
[----:B------:R-:W-:Y:S02]  /*01f0*/  MOV R23, RZ ;  /* 0x000000ff00177202 */ /* 0x000fe40000000f00 */
[----:B------:R-:W-:-:S02]  /*0200*/  LOP3.LUT R24, R21, 0x3, RZ, 0xc0, !PT ;  /* 0x0000000315187812 */ /* 0x000fc400078ec0ff */
[----:B------:R-:W-:Y:S02]  /*0210*/  MOV R13, RZ ;  /* 0x000000ff000d7202 */ /* 0x000fe40000000f00 */
[----:B------:R-:W-:Y:S02]  /*0220*/  ISETP.NE.AND P0, PT, R24, RZ, PT ;  /* 0x000000ff1800720c */ /* 0x000fe40003f05270 */
[----:B------:R-:W-:Y:S01]  /*0230*/  MOV R15, RZ ;  /* 0x000000ff000f7202 */ /* 0x000fe20000000f00 */
[----:B------:R-:W-:Y:S10]  /*0240*/  @!P1 BRA `(.L_x_3) ;  /* 0x0000000400b49947 */ /* 0x000ff40003800000 */
[----:B------:R-:W0:Y:S01]  /*0250*/  LDCU.64 UR4, c[0x0][0x380] ;  /* 0x00007000ff0477ac */ /* 0x000e220008000a00 */
[----:B------:R-:W-:Y:S01]  /*0260*/  LOP3.LUT R23, R21, 0x7ffffffc, RZ, 0xc0, !PT ;  /* 0x7ffffffc15177812 */ /* 0x000fe200078ec0ff */
[----:B------:R-:W-:-:S03]  /*0270*/  HFMA2 R19, -RZ, RZ, 0, 0 ;  /* 0x00000000ff137431 */ /* 0x000fc600000001ff */
[----:B------:R-:W-:Y:S01]  /*0280*/  IADD3 R18, PT, PT, -R23, RZ, RZ ;  /* 0x000000ff17127210 */ /* 0x000fe20007ffe1ff */
[----:B0-----:R-:W-:-:S04]  /*0290*/  UIADD3 UR4, UP0, UPT, UR4, 0x38, URZ ;  /* 0x0000003804047890 */ /* 0x001fc8000ff1e0ff */
[----:B------:R-:W-:Y:S02]  /*02a0*/  UIADD3.X UR5, UPT, UPT, URZ, UR5, URZ, UP0, !UPT ;  /* 0x00000005ff057290 */ /* 0x000fe400087fe4ff */
[----:B------:R-:W-:-:S04]  /*02b0*/  MOV R16, UR4 ;  /* 0x0000000400107c02 */ /* 0x000fc80008000f00 */
[----:B------:R-:W-:-:S07]  /*02c0*/  MOV R17, UR5 ;  /* 0x0000000500117c02 */ /* 0x000fce0008000f00 */
.L_x_4:
[----:B------:R-:W2:Y:S04]  /*02d0*/  LDG.E R20, desc[UR6][R16.64+-0x34] ;  /* 0xffffcc0610147981 */ /* 0x000ea8000c1e1900 */
[----:B------:R-:W3:Y:S04]  /*02e0*/  LDG.E R29, desc[UR6][R16.64+-0x38] ;  /* 0xffffc806101d7981 */ /* 0x000ee8000c1e1900 */
[----:B------:R-:W4:Y:S04]  /*02f0*/  LDG.E R22, desc[UR6][R16.64+-0x30] ;  /* 0xffffd00610167981 */ /* 0x000f28000c1e1900 */
[----:B------:R-:W5:Y:S01]  /*0300*/  LDG.E R27, desc[UR6][R16.64+-0x20] ;  /* 0xffffe006101b7981 */ /* 0x000f62000c1e1900 */
[----:B--2---:R-:W-:Y:S01]  /*0310*/  FADD R25, -R7, R20 ;  /* 0x0000001407197221 */ /* 0x004fe20000000100 */
[----:B---3--:R-:W-:-:S03]  /*0320*/  FADD R26, -R6, R29 ;  /* 0x0000001d061a7221 */ /* 0x008fc60000000100 */
[----:B------:R-:W-:Y:S01]  /*0330*/  FMUL R29, R25, R25 ;  /* 0x00000019191d7220 */ /* 0x000fe20000400000 */
[----:B----4-:R-:W-:-:S03]  /*0340*/  FADD R20, -R8, R22 ;  /* 0x0000001608147221 */ /* 0x010fc60000000100 */
[----:B------:R-:W-:Y:S01]  /*0350*/  FFMA R29, R26, R26, R29 ;  /* 0x0000001a1a1d7223 */ /* 0x000fe2000000001d */
[----:B-----5:R-:W-:-:S03]  /*0360*/  FMUL R27, R14, R27 ;  /* 0x0000001b0e1b7220 */ /* 0x020fc60000400000 */
[----:B------:R-:W-:Y:S02]  /*0370*/  FFMA R22, R20, R20, R29 ;  /* 0x0000001414167223 */ /* 0x000fe4000000001d */
[----:B------:R-:W2:Y:S01]  /*0380*/  LDG.E R29, desc[UR6][R16.64+-0x1c] ;  /* 0xffffe406101d7981 */ /* 0x000ea2000c1e1900 */
[-C--:B------:R-:W-:Y:S01]  /*0390*/  FMUL R28, R26, R27.reuse ;  /* 0x0000001b1a1c7220 */ /* 0x080fe20000400000 */
[----:B------:R-:W-:Y:S01]  /*03a0*/  FADD R22, R22, 9.9999997171806853657e-10 ;  /* 0x3089705f16167421 */ /* 0x000fe20000000000 */
[-C--:B------:R-:W-:Y:S01]  /*03b0*/  FMUL R26, R25, R27.reuse ;  /* 0x0000001b191a7220 */ /* 0x080fe20000400000 */
[----:B------:R-:W-:Y:S02]  /*03c0*/  FMUL R20, R20, R27 ;  /* 0x0000001b14147220 */ /* 0x000fe40000400000 */
[C---:B------:R-:W-:Y:S01]  /*03d0*/  FMUL R25, R22.reuse, R22 ;  /* 0x0000001616197220 */ /* 0x040fe20000400000 */
[----:B------:R-:W3:Y:S03]  /*03e0*/  LDG.E R27, desc[UR6][R16.64+-0x4] ;  /* 0xfffffc06101b7981 */ /* 0x000ee6000c1e1900 */
[----:B------:R-:W-:-:S05]  /*03f0*/  FMUL R22, R22, R25 ;  /* 0x0000001916167220 */ /* 0x000fca0000400000 */
[----:B------:R-:W-:-:S13]  /*0400*/  FSETP.GEU.AND P1, PT, |R22|, 1.175494350822287508e-38, PT ;  /* 0x008000001600780b */ /* 0x000fda0003f2e200 */
[----:B------:R-:W-:-:S04]  /*0410*/  @!P1 FMUL R22, R22, 16777216 ;  /* 0x4b80000016169820 */ /* 0x000fc80000400000 */
[----:B------:R-:W0:Y:S02]  /*0420*/  MUFU.RSQ R25, R22 ;  /* 0x0000001600197308 */ /* 0x000e240000001400 */
[----:B0-----:R-:W-:-:S04]  /*0430*/  @!P1 FMUL R25, R25, 4096 ;  /* 0x4580000019199820 */ /* 0x001fc80000400000 */
[C---:B------:R-:W-:Y:S01]  /*0440*/  FFMA R13, R25.reuse, R26, R13 ;  /* 0x0000001a190d7223 */ /* 0x040fe2000000000d */
[C---:B------:R-:W-:Y:S01]  /*0450*/  FFMA R15, R25.reuse, R20, R15 ;  /* 0x00000014190f7223 */ /* 0x040fe2000000000f */
[----:B------:R-:W4:Y:S01]  /*0460*/  LDG.E R26, desc[UR6][R16.64+-0x18] ;  /* 0xffffe806101a7981 */ /* 0x000f22000c1e1900 */
[----:B------:R-:W-:-:S03]  /*0470*/  FFMA R19, R25, R28, R19 ;  /* 0x0000001c19137223 */ /* 0x000fc60000000013 */
[----:B------:R-:W5:Y:S01]  /*0480*/  LDG.E R20, desc[UR6][R16.64+-0x14] ;  /* 0xffffec0610147981 */ /* 0x000f62000c1e1900 */
[----:B---3--:R-:W-:Y:S01]  /*0490*/  FMUL R27, R14, R27 ;  /* 0x0000001b0e1b7220 */ /* 0x008fe20000400000 */
[----:B----4-:R-:W-:Y:S01]  /*04a0*/  FADD R25, -R7, R26 ;  /* 0x0000001a07197221 */ /* 0x010fe20000000100 */
[----:B--2---:R-:W-:-:S03]  /*04b0*/  FADD R26, -R6, R29 ;  /* 0x0000001d061a7221 */ /* 0x004fc60000000100 */
[----:B------:R-:W-:Y:S01]  /*04c0*/  FMUL R29, R25, R25 ;  /* 0x00000019191d7220 */ /* 0x000fe20000400000 */
[----:B-----5:R-:W-:-:S03]  /*04d0*/  FADD R20, -R8, R20 ;  /* 0x0000001408147221 */ /* 0x020fc60000000100 */
[----:B------:R-:W-:-:S04]  /*04e0*/  FFMA R29, R26, R26, R29 ;  /* 0x0000001a1a1d7223 */ /* 0x000fc8000000001d */
[----:B------:R-:W-:Y:S01]  /*04f0*/  FFMA R22, R20, R20, R29 ;  /* 0x0000001414167223 */ /* 0x000fe2000000001d */
[-C--:B------:R-:W-:Y:S01]  /*0500*/  FMUL R28, R26, R27.reuse ;  /* 0x0000001b1a1c7220 */ /* 0x080fe20000400000 */
[-C--:B------:R-:W-:Y:S01]  /*0510*/  FMUL R20, R20, R27.reuse ;  /* 0x0000001b14147220 */ /* 0x080fe20000400000 */
[----:B------:R-:W2:Y:S01]  /*0520*/  LDG.E R29, desc[UR6][R16.64] ;  /* 0x00000006101d7981 */ /* 0x000ea2000c1e1900 */
[----:B------:R-:W-:Y:S01]  /*0530*/  FADD R22, R22, 9.9999997171806853657e-10 ;  /* 0x3089705f16167421 */ /* 0x000fe20000000000 */
[----:B------:R-:W-:Y:S02]  /*0540*/  FMUL R26, R25, R27 ;  /* 0x0000001b191a7220 */ /* 0x000fe40000400000 */
[----:B------:R-:W3:Y:S01]  /*0550*/  LDG.E R27, desc[UR6][R16.64+0x18] ;  /* 0x00001806101b7981 */ /* 0x000ee2000c1e1900 */
[----:B------:R-:W-:-:S04]  /*0560*/  FMUL R25, R22, R22 ;  /* 0x0000001616197220 */ /* 0x000fc80000400000 */
[----:B------:R-:W-:-:S05]  /*0570*/  FMUL R22, R22, R25 ;  /* 0x0000001916167220 */ /* 0x000fca0000400000 */
[----:B------:R-:W-:-:S13]  /*0580*/  FSETP.GEU.AND P1, PT, |R22|, 1.175494350822287508e-38, PT ;  /* 0x008000001600780b */ /* 0x000fda0003f2e200 */
[----:B------:R-:W-:-:S04]  /*0590*/  @!P1 FMUL R22, R22, 16777216 ;  /* 0x4b80000016169820 */ /* 0x000fc80000400000 */
[----:B------:R-:W0:Y:S02]  /*05a0*/  MUFU.RSQ R25, R22 ;  /* 0x0000001600197308 */ /* 0x000e240000001400 */
[----:B0-----:R-:W-:-:S04]  /*05b0*/  @!P1 FMUL R25, R25, 4096 ;  /* 0x4580000019199820 */ /* 0x001fc80000400000 */
[C---:B------:R-:W-:Y:S02]  /*05c0*/  FFMA R13, R25.reuse, R26, R13 ;  /* 0x0000001a190d7223 */ /* 0x040fe4000000000d */
[----:B------:R-:W4:Y:S01]  /*05d0*/  LDG.E R26, desc[UR6][R16.64+0x4] ;  /* 0x00000406101a7981 */ /* 0x000f22000c1e1900 */
[----:B------:R-:W-:-:S03]  /*05e0*/  FFMA R15, R25, R20, R15 ;  /* 0x00000014190f7223 */ /* 0x000fc6000000000f */
[----:B------:R-:W5:Y:S01]  /*05f0*/  LDG.E R20, desc[UR6][R16.64+0x8] ;  /* 0x0000080610147981 */ /* 0x000f62000c1e1900 */
[----:B------:R-:W-:Y:S01]  /*0600*/  FFMA R19, R25, R28, R19 ;  /* 0x0000001c19137223 */ /* 0x000fe20000000013 */
        /* <DEDUP_REMOVED lines=21> */
[C---:B------:R-:W-:Y:S01]  /*0760*/  FFMA R19, R25.reuse, R28, R19 ;  /* 0x0000001c19137223 */ /* 0x040fe20000000013 */
[----:B------:R-:W-:Y:S02]  /*0770*/  FFMA R15, R25, R20, R15 ;  /* 0x00000014190f7223 */ /* 0x000fe4000000000f */
[----:B------:R0:W5:Y:S01]  /*0780*/  LDG.E R25, desc[UR6][R16.64+0x34] ;  /* 0x0000340610197981 */ /* 0x000162000c1e1900 */
[----:B------:R-:W-:Y:S02]  /*0790*/  IADD3 R18, PT, PT, R18, 0x4, RZ ;  /* 0x0000000412127810 */ /* 0x000fe40007ffe0ff */
[----:B0-----:R-:W-:-:S04]  /*07a0*/  IADD3 R16, P2, PT, R16, 0x70, RZ ;  /* 0x0000007010107810 */ /* 0x001fc80007f5e0ff */
[----:B------:R-:W-:Y:S01]  /*07b0*/  IADD3.X R17, PT, PT, RZ, R17, RZ, P2, !PT ;  /* 0x00000011ff117210 */ /* 0x000fe200017fe4ff */
[----:B---3--:R-:W-:Y:S01]  /*07c0*/  FADD R28, -R6, R27 ;  /* 0x0000001b061c7221 */ /* 0x008fe20000000100 */
[----:B--2---:R-:W-:Y:S01]  /*07d0*/  FADD R20, -R8, R29 ;  /* 0x0000001d08147221 */ /* 0x004fe20000000100 */
[----:B----4-:R-:W-:-:S04]  /*07e0*/  FADD R26, -R7, R26 ;  /* 0x0000001a071a7221 */ /* 0x010fc80000000100 */
[----:B------:R-:W-:-:S04]  /*07f0*/  FMUL R27, R26, R26 ;  /* 0x0000001a1a1b7220 */ /* 0x000fc80000400000 */
[----:B------:R-:W-:Y:S01]  /*0800*/  FFMA R27, R28, R28, R27 ;  /* 0x0000001c1c1b7223 */ /* 0x000fe2000000001b */
[----:B-----5:R-:W-:-:S03]  /*0810*/  FMUL R25, R14, R25 ;  /* 0x000000190e197220 */ /* 0x020fc60000400000 */
[----:B------:R-:W-:Y:S01]  /*0820*/  FFMA R22, R20, R20, R27 ;  /* 0x0000001414167223 */ /* 0x000fe2000000001b */
[----:B------:R-:W-:-:S03]  /*0830*/  FMUL R28, R28, R25 ;  /* 0x000000191c1c7220 */ /* 0x000fc60000400000 */
[----:B------:R-:W-:Y:S01]  /*0840*/  FADD R22, R22, 9.9999997171806853657e-10 ;  /* 0x3089705f16167421 */ /* 0x000fe20000000000 */
[-C--:B------:R-:W-:Y:S01]  /*0850*/  FMUL R26, R26, R25.reuse ;  /* 0x000000191a1a7220 */ /* 0x080fe20000400000 */
[----:B------:R-:W-:Y:S02]  /*0860*/  FMUL R20, R20, R25 ;  /* 0x0000001914147220 */ /* 0x000fe40000400000 */
[----:B------:R-:W-:-:S04]  /*0870*/  FMUL R25, R22, R22 ;  /* 0x0000001616197220 */ /* 0x000fc80000400000 */
[----:B------:R-:W-:-:S05]  /*0880*/  FMUL R25, R22, R25 ;  /* 0x0000001916197220 */ /* 0x000fca0000400000 */
[----:B------:R-:W-:-:S13]  /*0890*/  FSETP.GEU.AND P1, PT, |R25|, 1.175494350822287508e-38, PT ;  /* 0x008000001900780b */ /* 0x000fda0003f2e200 */
[----:B------:R-:W-:-:S04]  /*08a0*/  @!P1 FMUL R25, R25, 16777216 ;  /* 0x4b80000019199820 */ /* 0x000fc80000400000 */
[----:B------:R-:W0:Y:S02]  /*08b0*/  MUFU.RSQ R22, R25 ;  /* 0x0000001900167308 */ /* 0x000e240000001400 */
[----:B0-----:R-:W-:Y:S01]  /*08c0*/  @!P1 FMUL R22, R22, 4096 ;  /* 0x4580000016169820 */ /* 0x001fe20000400000 */
[----:B------:R-:W-:-:S03]  /*08d0*/  ISETP.NE.AND P1, PT, R18, RZ, PT ;  /* 0x000000ff1200720c */ /* 0x000fc60003f25270 */
[C---:B------:R-:W-:Y:S01]  /*08e0*/  FFMA R19, R22.reuse, R28, R19 ;  /* 0x0000001c16137223 */ /* 0x040fe20000000013 */
[C---:B------:R-:W-:Y:S01]  /*08f0*/  FFMA R13, R22.reuse, R26, R13 ;  /* 0x0000001a160d7223 */ /* 0x040fe2000000000d */
[----:B------:R-:W-:-:S08]  /*0900*/  FFMA R15, R22, R20, R15 ;  /* 0x00000014160f7223 */ /* 0x000fd0000000000f */
[----:B------:R-:W-:Y:S05]  /*0910*/  @P1 BRA `(.L_x_4) ;  /* 0xfffffff8006c1947 */ /* 0x000fea000383ffff */
.L_x_3:
[----:B------:R-:W-:Y:S05]  /*0920*/  BSYNC.RECONVERGENT B1 ;  /* 0x0000000000017941 */ /* 0x000fea0003800200 */
.L_x_2:
[----:B------:R-:W-:Y:S05]  /*0930*/  @!P0 BRA `(.L_x_1) ;  /* 0x0000000400488947 */ /* 0x000fea0003800000 */
[----:B------:R-:W-:Y:S01]  /*0940*/  ISETP.NE.AND P1, PT, R24, 0x1, PT ;  /* 0x000000011800780c */ /* 0x000fe20003f25270 */
[----:B------:R-:W-:Y:S01]  /*0950*/  BSSY.RECONVERGENT B1, `(.L_x_5) ;  /* 0x0000036000017945 */ /* 0x000fe20003800200 */
[----:B------:R-:W-:-:S04]  /*0960*/  LOP3.LUT R16, R21, 0x1, RZ, 0xc0, !PT ;  /* 0x0000000115107812 */ /* 0x000fc800078ec0ff */
[----:B------:R-:W-:-:S07]  /*0970*/  ISETP.NE.U32.AND P0, PT, R16, 0x1, PT ;  /* 0x000000011000780c */ /* 0x000fce0003f05070 */
[----:B------:R-:W-:Y:S06]  /*0980*/  @!P1 BRA `(.L_x_6) ;  /* 0x0000000000c89947 */ /* 0x000fec0003800000 */
[----:B------:R-:W-:-:S05]  /*0990*/  IMAD.WIDE.U32 R16, R23, 0x1c, R2 ;  /* 0x0000001c17107825 */ /* 0x000fca00078e0002 */
        /* <DEDUP_REMOVED lines=9> */
[----:B------:R-:W2:Y:S01]  /*0a30*/  LDG.E R29, desc[UR6][R16.64+0x1c] ;  /* 0x00001c06101d7981 */ /* 0x000ea2000c1e1900 */
[----:B-----5:R-:W-:Y:S02]  /*0a40*/  FMUL R25, R14, R25 ;  /* 0x000000190e197220 */ /* 0x020fe40000400000 */
[----:B------:R-:W-:Y:S02]  /*0a50*/  FFMA R27, R24, R24, R27 ;  /* 0x00000018181b7223 */ /* 0x000fe4000000001b */
[----:B------:R-:W-:Y:S02]  /*0a60*/  FMUL R20, R20, R25 ;  /* 0x0000001914147220 */ /* 0x000fe40000400000 */
[----:B------:R-:W-:-:S04]  /*0a70*/  FADD R27, R27, 9.9999997171806853657e-10 ;  /* 0x3089705f1b1b7421 */ /* 0x000fc80000000000 */
[----:B------:R-:W-:-:S04]  /*0a80*/  FMUL R18, R27, R27 ;  /* 0x0000001b1b127220 */ /* 0x000fc80000400000 */
[----:B------:R-:W-:Y:S01]  /*0a90*/  FMUL R26, R27, R18 ;  /* 0x000000121b1a7220 */ /* 0x000fe20000400000 */
[-C--:B------:R-:W-:Y:S01]  /*0aa0*/  FMUL R27, R22, R25.reuse ;  /* 0x00000019161b7220 */ /* 0x080fe20000400000 */
[----:B------:R-:W-:Y:S02]  /*0ab0*/  FMUL R22, R24, R25 ;  /* 0x0000001918167220 */ /* 0x000fe40000400000 */
[----:B------:R-:W3:Y:S01]  /*0ac0*/  LDG.E R24, desc[UR6][R16.64+0x20] ;  /* 0x0000200610187981 */ /* 0x000ee2000c1e1900 */
[----:B------:R-:W-:-:S03]  /*0ad0*/  FSETP.GEU.AND P1, PT, |R26|, 1.175494350822287508e-38, PT ;  /* 0x008000001a00780b */ /* 0x000fc60003f2e200 */
[----:B------:R0:W4:Y:S10]  /*0ae0*/  LDG.E R25, desc[UR6][R16.64+0x34] ;  /* 0x0000340610197981 */ /* 0x000134000c1e1900 */
[----:B------:R-:W-:-:S04]  /*0af0*/  @!P1 FMUL R26, R26, 16777216 ;  /* 0x4b8000001a1a9820 */ /* 0x000fc80000400000 */
[----:B------:R-:W1:Y:S02]  /*0b00*/  MUFU.RSQ R18, R26 ;  /* 0x0000001a00127308 */ /* 0x000e640000001400 */
[----:B-1----:R-:W-:-:S04]  /*0b10*/  @!P1 FMUL R18, R18, 4096 ;  /* 0x4580000012129820 */ /* 0x002fc80000400000 */
[C---:B------:R-:W-:Y:S02]  /*0b20*/  FFMA R19, R18.reuse, R27, R19 ;  /* 0x0000001b12137223 */ /* 0x040fe40000000013 */
[----:B------:R-:W5:Y:S01]  /*0b30*/  LDG.E R27, desc[UR6][R16.64+0x24] ;  /* 0x00002406101b7981 */ /* 0x000f62000c1e1900 */
[C---:B------:R-:W-:Y:S01]  /*0b40*/  FFMA R13, R18.reuse, R20, R13 ;  /* 0x00000014120d7223 */ /* 0x040fe2000000000d */
[----:B------:R-:W-:Y:S01]  /*0b50*/  FFMA R15, R18, R22, R15 ;  /* 0x00000016120f7223 */ /* 0x000fe2000000000f */
[----:B------:R-:W-:Y:S01]  /*0b60*/  IADD3 R23, PT, PT, R23, 0x2, RZ ;  /* 0x0000000217177810 */ /* 0x000fe20007ffe0ff */
[----:B--2---:R-:W-:Y:S01]  /*0b70*/  FADD R26, -R6, R29 ;  /* 0x0000001d061a7221 */ /* 0x004fe20000000100 */
[----:B---3--:R-:W-:-:S04]  /*0b80*/  FADD R24, -R7, R24 ;  /* 0x0000001807187221 */ /* 0x008fc80000000100 */
[----:B------:R-:W-:-:S04]  /*0b90*/  FMUL R29, R24, R24 ;  /* 0x00000018181d7220 */ /* 0x000fc80000400000 */
[----:B------:R-:W-:Y:S01]  /*0ba0*/  FFMA R28, R26, R26, R29 ;  /* 0x0000001a1a1c7223 */ /* 0x000fe2000000001d */
[----:B-----5:R-:W-:-:S04]  /*0bb0*/  FADD R27, -R8, R27 ;  /* 0x0000001b081b7221 */ /* 0x020fc80000000100 */
[----:B------:R-:W-:-:S04]  /*0bc0*/  FFMA R28, R27, R27, R28 ;  /* 0x0000001b1b1c7223 */ /* 0x000fc8000000001c */
[----:B------:R-:W-:-:S04]  /*0bd0*/  FADD R28, R28, 9.9999997171806853657e-10 ;  /* 0x3089705f1c1c7421 */ /* 0x000fc80000000000 */
[----:B------:R-:W-:-:S04]  /*0be0*/  FMUL R29, R28, R28 ;  /* 0x0000001c1c1d7220 */ /* 0x000fc80000400000 */
[----:B------:R-:W-:-:S05]  /*0bf0*/  FMUL R28, R28, R29 ;  /* 0x0000001d1c1c7220 */ /* 0x000fca0000400000 */
[----:B------:R-:W-:-:S13]  /*0c00*/  FSETP.GEU.AND P1, PT, |R28|, 1.175494350822287508e-38, PT ;  /* 0x008000001c00780b */ /* 0x000fda0003f2e200 */
[----:B------:R-:W-:-:S04]  /*0c10*/  @!P1 FMUL R28, R28, 16777216 ;  /* 0x4b8000001c1c9820 */ /* 0x000fc80000400000 */
[----:B0-----:R-:W0:Y:S01]  /*0c20*/  MUFU.RSQ R16, R28 ;  /* 0x0000001c00107308 */ /* 0x001e220000001400 */
[----:B----4-:R-:W-:-:S04]  /*0c30*/  FMUL R25, R14, R25 ;  /* 0x000000190e197220 */ /* 0x010fc80000400000 */
[-C--:B------:R-:W-:Y:S01]  /*0c40*/  FMUL R26, R26, R25.reuse ;  /* 0x000000191a1a7220 */ /* 0x080fe20000400000 */
[-C--:B------:R-:W-:Y:S01]  /*0c50*/  FMUL R24, R24, R25.reuse ;  /* 0x0000001918187220 */ /* 0x080fe20000400000 */
[----:B------:R-:W-:Y:S01]  /*0c60*/  FMUL R18, R27, R25 ;  /* 0x000000191b127220 */ /* 0x000fe20000400000 */
[----:B0-----:R-:W-:-:S04]  /*0c70*/  @!P1 FMUL R16, R16, 4096 ;  /* 0x4580000010109820 */ /* 0x001fc80000400000 */
[C---:B------:R-:W-:Y:S01]  /*0c80*/  FFMA R19, R16.reuse, R26, R19 ;  /* 0x0000001a10137223 */ /* 0x040fe20000000013 */
[C---:B------:R-:W-:Y:S01]  /*0c90*/  FFMA R13, R16.reuse, R24, R13 ;  /* 0x00000018100d7223 */ /* 0x040fe2000000000d */
[----:B------:R-:W-:-:S07]  /*0ca0*/  FFMA R15, R16, R18, R15 ;  /* 0x00000012100f7223 */ /* 0x000fce000000000f */
.L_x_6:
[----:B------:R-:W-:Y:S05]  /*0cb0*/  BSYNC.RECONVERGENT B1 ;  /* 0x0000000000017941 */ /* 0x000fea0003800200 */
.L_x_5:
[----:B------:R-:W-:Y:S05]  /*0cc0*/  @P0 BRA `(.L_x_1) ;  /* 0x0000000000640947 */ /* 0x000fea0003800000 */
        /* <DEDUP_REMOVED lines=21> */
[----:B0-----:R-:W-:-:S04]  /*0e20*/  @!P0 FMUL R16, R16, 4096 ;  /* 0x4580000010108820 */ /* 0x001fc80000400000 */
[C---:B------:R-:W-:Y:S01]  /*0e30*/  FFMA R19, R16.reuse, R20, R19 ;  /* 0x0000001410137223 */ /* 0x040fe20000000013 */
[C---:B------:R-:W-:Y:S01]  /*0e40*/  FFMA R13, R16.reuse, R18, R13 ;  /* 0x00000012100d7223 */ /* 0x040fe2000000000d */
[----:B------:R-:W-:-:S07]  /*0e50*/  FFMA R15, R16, R22, R15 ;  /* 0x00000016100f7223 */ /* 0x000fce000000000f */
.L_x_1:
[----:B------:R-:W-:Y:S05]  /*0e60*/  BSYNC.RECONVERGENT B0 ;  /* 0x0000000000007941 */ /* 0x000fea0003800200 */
.L_x_0:
[----:B------:R-:W-:Y:S01]  /*0e70*/  ISETP.GE.AND P0, PT, R21, UR8, PT ;  /* 0x0000000815007c0c */ /* 0x000fe2000bf06270 */
[----:B------:R-:W-:-:S12]  /*0e80*/  BSSY.RECONVERGENT B0, `(.L_x_7) ;  /* 0x00000ea000007945 */ /* 0x000fd80003800200 */
[----:B------:R-:W-:Y:S05]  /*0e90*/  @P0 BRA `(.L_x_8) ;  /* 0x0000000c00a00947 */ /* 0x000fea0003800000 */
[----:B------:R-:W-:Y:S01]  /*0ea0*/  ISETP.NE.AND P0, PT, R21, R0, PT ;  /* 0x000000001500720c */ /* 0x000fe20003f05270 */
[----:B------:R-:W-:-:S12]  /*0eb0*/  BSSY.RECONVERGENT B1, `(.L_x_9) ;  /* 0x000001c000017945 */ /* 0x000fd80003800200 */
[----:B------:R-:W-:Y:S05]  /*0ec0*/  @!P0 BRA `(.L_x_10) ;  /* 0x0000000000688947 */ /* 0x000fea0003800000 */
[----:B------:R-:W-:-:S05]  /*0ed0*/  IMAD.WIDE.U32 R16, R21, 0x1c, R2 ;  /* 0x0000001c15107825 */ /* 0x000fca00078e0002 */
[----:B------:R-:W2:Y:S04]  /*0ee0*/  LDG.E R0, desc[UR6][R16.64+0x4] ;  /* 0x0000040610007981 */ /* 0x000ea8000c1e1900 */
[----:B------:R-:W3:Y:S04]  /*0ef0*/  LDG.E R23, desc[UR6][R16.64] ;  /* 0x0000000610177981 */ /* 0x000ee8000c1e1900 */
[----:B------:R-:W4:Y:S04]  /*0f00*/  LDG.E R25, desc[UR6][R16.64+0x8] ;  /* 0x0000080610197981 */ /* 0x000f28000c1e1900 */
[----:B------:R0:W4:Y:S02]  /*0f10*/  LDG.E R18, desc[UR6][R16.64+0x18] ;  /* 0x0000180610127981 */ /* 0x000124000c1e1900 */
[----:B0----5:R-:W-:Y:S01]  /*0f20*/  FMUL R17, R12, 6.6743000015634379452e-11 ;  /* 0x2e92c4f80c117820 */ /* 0x021fe20000400000 */
[----:B--2---:R-:W-:Y:S01]  /*0f30*/  FADD R0, -R7, R0 ;  /* 0x0000000007007221 */ /* 0x004fe20000000100 */
[----:B---3--:R-:W-:-:S03]  /*0f40*/  FADD R23, -R6, R23 ;  /* 0x0000001706177221 */ /* 0x008fc60000000100 */
[----:B------:R-:W-:Y:S01]  /*0f50*/  FMUL R20, R0, R0 ;  /* 0x0000000000147220 */ /* 0x000fe20000400000 */
[----:B----4-:R-:W-:-:S03]  /*0f60*/  FADD R14, -R8, R25 ;  /* 0x00000019080e7221 */ /* 0x010fc60000000100 */
[----:B------:R-:W-:Y:S01]  /*0f70*/  FFMA R25, R23, R23, R20 ;  /* 0x0000001717197223 */ /* 0x000fe20000000014 */
[----:B------:R-:W-:-:S03]  /*0f80*/  FMUL R17, R17, R18 ;  /* 0x0000001211117220 */ /* 0x000fc60000400000 */
        /* <DEDUP_REMOVED lines=14> */
.L_x_10:
[----:B------:R-:W-:Y:S05]  /*1070*/  BSYNC.RECONVERGENT B1 ;  /* 0x0000000000017941 */ /* 0x000fea0003800200 */
.L_x_9:
[----:B------:R-:W-:-:S04]  /*1080*/  IADD3 R21, PT, PT, R21, 0x1, RZ ;  /* 0x0000000115157810 */ /* 0x000fc80007ffe0ff */
[----:B------:R-:W-:-:S13]  /*1090*/  ISETP.GE.AND P0, PT, R21, UR8, PT ;  /* 0x0000000815007c0c */ /* 0x000fda000bf06270 */
[----:B------:R-:W-:Y:S05]  /*10a0*/  @P0 BRA `(.L_x_8) ;  /* 0x0000000c001c0947 */ /* 0x000fea0003800000 */
[C---:B------:R-:W-:Y:S01]  /*10b0*/  IADD3 R0, PT, PT, R21.reuse, -UR8, RZ ;  /* 0x8000000815007c10 */ /* 0x040fe2000fffe0ff */
[----:B------:R-:W-:Y:S01]  /*10c0*/  BSSY.RECONVERGENT B1, `(.L_x_11) ;  /* 0x0000072000017945 */ /* 0x000fe20003800200 */
[----:B------:R-:W-:Y:S02]  /*10d0*/  IADD3 R14, PT, PT, -R21, UR8, RZ ;  /* 0x00000008150e7c10 */ /* 0x000fe4000fffe1ff */
[----:B------:R-:W-:Y:S01]  /*10e0*/  ISETP.GT.U32.AND P1, PT, R0, -0x4, PT ;  /* 0xfffffffc0000780c */ /* 0x000fe20003f24070 */
[----:B-----5:R-:W-:Y:S01]  /*10f0*/  FMUL R0, R12, 6.6743000015634379452e-11 ;  /* 0x2e92c4f80c007820 */ /* 0x020fe20000400000 */
[----:B------:R-:W-:-:S04]  /*1100*/  LOP3.LUT R22, R14, 0x3, RZ, 0xc0, !PT ;  /* 0x000000030e167812 */ /* 0x000fc800078ec0ff */
[----:B------:R-:W-:-:S07]  /*1110*/  ISETP.NE.AND P0, PT, R22, RZ, PT ;  /* 0x000000ff1600720c */ /* 0x000fce0003f05270 */
[----:B------:R-:W-:Y:S06]  /*1120*/  @P1 BRA `(.L_x_12) ;  /* 0x0000000400ac1947 */ /* 0x000fec0003800000 */
[----:B------:R-:W-:Y:S01]  /*1130*/  IMAD.WIDE.U32 R16, R21, 0x1c, R2 ;  /* 0x0000001c15107825 */ /* 0x000fe200078e0002 */
[----:B------:R-:W-:Y:S02]  /*1140*/  LOP3.LUT R18, R14, 0xfffffffc, RZ, 0xc0, !PT ;  /* 0xfffffffc0e127812 */ /* 0x000fe400078ec0ff */
[----:B------:R-:W-:Y:S02]  /*1150*/  IADD3 R16, P1, PT, R16, 0x38, RZ ;  /* 0x0000003810107810 */ /* 0x000fe40007f3e0ff */
[----:B------:R-:W-:Y:S02]  /*1160*/  IADD3 R18, PT, PT, -R18, RZ, RZ ;  /* 0x000000ff12127210 */ /* 0x000fe40007ffe1ff */
[----:B------:R-:W-:-:S09]  /*1170*/  IADD3.X R17, PT, PT, RZ, R17, RZ, P1, !PT ;  /* 0x00000011ff117210 */ /* 0x000fd20000ffe4ff */
.L_x_13:
        /* <DEDUP_REMOVED lines=15> */
[C---:B------:R-:W-:Y:S01]  /*1270*/  FMUL R24, R23.reuse, R23 ;  /* 0x0000001717187220 */ /* 0x040fe20000400000 */
[----:B------:R-:W2:Y:S03]  /*1280*/  LDG.E R29, desc[UR6][R16.64+-0x1c] ;  /* 0xffffe406101d7981 */ /* 0x000ea6000c1e1900 */
[----:B------:R-:W-:Y:S01]  /*1290*/  FMUL R27, R23, R24 ;  /* 0x00000018171b7220 */ /* 0x000fe20000400000 */
[----:B------:R-:W3:Y:S04]  /*12a0*/  LDG.E R25, desc[UR6][R16.64+-0x14] ;  /* 0xffffec0610197981 */ /* 0x000ee8000c1e1900 */
[----:B------:R-:W-:Y:S01]  /*12b0*/  FSETP.GEU.AND P1, PT, |R27|, 1.175494350822287508e-38, PT ;  /* 0x008000001b00780b */ /* 0x000fe20003f2e200 */
[----:B------:R-:W4:-:S12]  /*12c0*/  LDG.E R24, desc[UR6][R16.64+-0x18] ;  /* 0xffffe80610187981 */ /* 0x000f18000c1e1900 */
[----:B------:R-:W-:-:S04]  /*12d0*/  @!P1 FMUL R27, R27, 16777216 ;  /* 0x4b8000001b1b9820 */ /* 0x000fc80000400000 */
[----:B------:R-:W0:Y:S02]  /*12e0*/  MUFU.RSQ R23, R27 ;  /* 0x0000001b00177308 */ /* 0x000e240000001400 */
[----:B0-----:R-:W-:-:S04]  /*12f0*/  @!P1 FMUL R23, R23, 4096 ;  /* 0x4580000017179820 */ /* 0x001fc80000400000 */
[C---:B------:R-:W-:Y:S01]  /*1300*/  FFMA R20, R23.reuse, R20, R15 ;  /* 0x0000001417147223 */ /* 0x040fe2000000000f */
[C---:B------:R-:W-:Y:S01]  /*1310*/  FFMA R19, R23.reuse, R28, R19 ;  /* 0x0000001c17137223 */ /* 0x040fe20000000013 */
[----:B------:R-:W5:Y:S01]  /*1320*/  LDG.E R15, desc[UR6][R16.64+-0x4] ;  /* 0xfffffc06100f7981 */ /* 0x000f62000c1e1900 */
[----:B------:R-:W-:Y:S01]  /*1330*/  FFMA R13, R23, R26, R13 ;  /* 0x0000001a170d7223 */ /* 0x000fe2000000000d */
[----:B--2---:R-:W-:Y:S02]  /*1340*/  FADD R23, -R6, R29 ;  /* 0x0000001d06177221 */ /* 0x004fe40000000100 */
[----:B------:R-:W2:Y:S01]  /*1350*/  LDG.E R29, desc[UR6][R16.64] ;  /* 0x00000006101d7981 */ /* 0x000ea2000c1e1900 */
[----:B----4-:R-:W-:-:S04]  /*1360*/  FADD R24, -R7, R24 ;  /* 0x0000001807187221 */ /* 0x010fc80000000100 */
[----:B------:R-:W-:Y:S01]  /*1370*/  FMUL R26, R24, R24 ;  /* 0x00000018181a7220 */ /* 0x000fe20000400000 */
[----:B---3--:R-:W-:-:S03]  /*1380*/  FADD R25, -R8, R25 ;  /* 0x0000001908197221 */ /* 0x008fc60000000100 */
[----:B------:R-:W-:-:S04]  /*1390*/  FFMA R26, R23, R23, R26 ;  /* 0x00000017171a7223 */ /* 0x000fc8000000001a */
[----:B------:R-:W-:-:S04]  /*13a0*/  FFMA R26, R25, R25, R26 ;  /* 0x00000019191a7223 */ /* 0x000fc8000000001a */
[----:B------:R-:W-:Y:S01]  /*13b0*/  FADD R27, R26, 9.9999997171806853657e-10 ;  /* 0x3089705f1a1b7421 */ /* 0x000fe20000000000 */
[----:B-----5:R-:W-:-:S04]  /*13c0*/  FMUL R28, R0, R15 ;  /* 0x0000000f001c7220 */ /* 0x020fc80000400000 */
[-C--:B------:R-:W-:Y:S01]  /*13d0*/  FMUL R26, R23, R28.reuse ;  /* 0x0000001c171a7220 */ /* 0x080fe20000400000 */
[-C--:B------:R-:W-:Y:S01]  /*13e0*/  FMUL R24, R24, R28.reuse ;  /* 0x0000001c18187220 */ /* 0x080fe20000400000 */
[----:B------:R-:W-:Y:S01]  /*13f0*/  FMUL R15, R25, R28 ;  /* 0x0000001c190f7220 */ /* 0x000fe20000400000 */
[C---:B------:R-:W-:Y:S01]  /*1400*/  FMUL R28, R27.reuse, R27 ;  /* 0x0000001b1b1c7220 */ /* 0x040fe20000400000 */
[----:B------:R-:W3:Y:S03]  /*1410*/  LDG.E R23, desc[UR6][R16.64+0x8] ;  /* 0x0000080610177981 */ /* 0x000ee6000c1e1900 */
[----:B------:R-:W-:Y:S01]  /*1420*/  FMUL R27, R27, R28 ;  /* 0x0000001c1b1b7220 */ /* 0x000fe20000400000 */
[----:B------:R-:W4:Y:S04]  /*1430*/  LDG.E R25, desc[UR6][R16.64+0x18] ;  /* 0x0000180610197981 */ /* 0x000f28000c1e1900 */
[----:B------:R-:W-:-:S13]  /*1440*/  FSETP.GEU.AND P1, PT, |R27|, 1.175494350822287508e-38, PT ;  /* 0x008000001b00780b */ /* 0x000fda0003f2e200 */
[----:B------:R-:W-:-:S04]  /*1450*/  @!P1 FMUL R27, R27, 16777216 ;  /* 0x4b8000001b1b9820 */ /* 0x000fc80000400000 */
[----:B------:R-:W0:Y:S02]  /*1460*/  MUFU.RSQ R28, R27 ;  /* 0x0000001b001c7308 */ /* 0x000e240000001400 */
[----:B0-----:R-:W-:-:S04]  /*1470*/  @!P1 FMUL R28, R28, 4096 ;  /* 0x458000001c1c9820 */ /* 0x001fc80000400000 */
[C---:B------:R-:W-:Y:S02]  /*1480*/  FFMA R19, R28.reuse, R26, R19 ;  /* 0x0000001a1c137223 */ /* 0x040fe40000000013 */
[----:B------:R-:W5:Y:S01]  /*1490*/  LDG.E R26, desc[UR6][R16.64+0x4] ;  /* 0x00000406101a7981 */ /* 0x000f62000c1e1900 */
[C---:B------:R-:W-:Y:S01]  /*14a0*/  FFMA R15, R28.reuse, R15, R20 ;  /* 0x0000000f1c0f7223 */ /* 0x040fe20000000014 */
[----:B------:R-:W-:Y:S01]  /*14b0*/  FFMA R13, R28, R24, R13 ;  /* 0x000000181c0d7223 */ /* 0x000fe2000000000d */
[----:B--2---:R-:W-:Y:S02]  /*14c0*/  FADD R20, -R6, R29 ;  /* 0x0000001d06147221 */ /* 0x004fe40000000100 */
[----:B------:R-:W2:Y:S01]  /*14d0*/  LDG.E R29, desc[UR6][R16.64+0x1c] ;  /* 0x00001c06101d7981 */ /* 0x000ea2000c1e1900 */
[----:B---3--:R-:W-:Y:S01]  /*14e0*/  FADD R23, -R8, R23 ;  /* 0x0000001708177221 */ /* 0x008fe20000000100 */
[----:B-----5:R-:W-:-:S04]  /*14f0*/  FADD R26, -R7, R26 ;  /* 0x0000001a071a7221 */ /* 0x020fc80000000100 */
[----:B------:R-:W-:-:S04]  /*1500*/  FMUL R27, R26, R26 ;  /* 0x0000001a1a1b7220 */ /* 0x000fc80000400000 */
[----:B------:R-:W-:Y:S01]  /*1510*/  FFMA R24, R20, R20, R27 ;  /* 0x0000001414187223 */ /* 0x000fe2000000001b */
[----:B----4-:R-:W-:-:S03]  /*1520*/  FMUL R27, R0, R25 ;  /* 0x00000019001b7220 */ /* 0x010fc60000400000 */
[----:B------:R-:W-:-:S04]  /*1530*/  FFMA R24, R23, R23, R24 ;  /* 0x0000001717187223 */ /* 0x000fc80000000018 */
[----:B------:R-:W-:Y:S01]  /*1540*/  FADD R25, R24, 9.9999997171806853657e-10 ;  /* 0x3089705f18197421 */ /* 0x000fe20000000000 */
[----:B------:R-:W-:-:S03]  /*1550*/  FMUL R24, R20, R27 ;  /* 0x0000001b14187220 */ /* 0x000fc60000400000 */
[----:B------:R-:W-:Y:S01]  /*1560*/  FMUL R28, R25, R25 ;  /* 0x00000019191c7220 */ /* 0x000fe20000400000 */
[-C--:B------:R-:W-:Y:S01]  /*1570*/  FMUL R26, R26, R27.reuse ;  /* 0x0000001b1a1a7220 */ /* 0x080fe20000400000 */
[----:B------:R-:W-:Y:S02]  /*1580*/  FMUL R20, R23, R27 ;  /* 0x0000001b17147220 */ /* 0x000fe40000400000 */
[----:B------:R-:W-:Y:S01]  /*1590*/  FMUL R27, R25, R28 ;  /* 0x0000001c191b7220 */ /* 0x000fe20000400000 */
[----:B------:R-:W3:Y:S04]  /*15a0*/  LDG.E R23, desc[UR6][R16.64+0x24] ;  /* 0x0000240610177981 */ /* 0x000ee8000c1e1900 */
[----:B------:R-:W-:Y:S01]  /*15b0*/  FSETP.GEU.AND P1, PT, |R27|, 1.175494350822287508e-38, PT ;  /* 0x008000001b00780b */ /* 0x000fe20003f2e200 */
[----:B------:R-:W4:-:S12]  /*15c0*/  LDG.E R25, desc[UR6][R16.64+0x34] ;  /* 0x0000340610197981 */ /* 0x000f18000c1e1900 */
[----:B------:R-:W-:-:S04]  /*15d0*/  @!P1 FMUL R27, R27, 16777216 ;  /* 0x4b8000001b1b9820 */ /* 0x000fc80000400000 */
[----:B------:R-:W0:Y:S02]  /*15e0*/  MUFU.RSQ R28, R27 ;  /* 0x0000001b001c7308 */ /* 0x000e240000001400 */
[----:B0-----:R-:W-:-:S04]  /*15f0*/  @!P1 FMUL R28, R28, 4096 ;  /* 0x458000001c1c9820 */ /* 0x001fc80000400000 */
[C---:B------:R-:W-:Y:S02]  /*1600*/  FFMA R19, R28.reuse, R24, R19 ;  /* 0x000000181c137223 */ /* 0x040fe40000000013 */
[----:B------:R0:W5:Y:S01]  /*1610*/  LDG.E R24, desc[UR6][R16.64+0x20] ;  /* 0x0000200610187981 */ /* 0x000162000c1e1900 */
[C---:B------:R-:W-:Y:S01]  /*1620*/  FFMA R15, R28.reuse, R20, R15 ;  /* 0x000000141c0f7223 */ /* 0x040fe2000000000f */
[----:B------:R-:W-:Y:S01]  /*1630*/  FFMA R13, R28, R26, R13 ;  /* 0x0000001a1c0d7223 */ /* 0x000fe2000000000d */
[----:B------:R-:W-:Y:S02]  /*1640*/  IADD3 R18, PT, PT, R18, 0x4, RZ ;  /* 0x0000000412127810 */ /* 0x000fe40007ffe0ff */
[----:B------:R-:W-:Y:S02]  /*1650*/  IADD3 R21, PT, PT, R21, 0x4, RZ ;  /* 0x0000000415157810 */ /* 0x000fe40007ffe0ff */
[----:B0-----:R-:W-:-:S04]  /*1660*/  IADD3 R16, P2, PT, R16, 0x70, RZ ;  /* 0x0000007010107810 */ /* 0x001fc80007f5e0ff */
[----:B------:R-:W-:Y:S01]  /*1670*/  IADD3.X R17, PT, PT, RZ, R17, RZ, P2, !PT ;  /* 0x00000011ff117210 */ /* 0x000fe200017fe4ff */
[----:B--2---:R-:W-:Y:S01]  /*1680*/  FADD R20, -R6, R29 ;  /* 0x0000001d06147221 */ /* 0x004fe20000000100 */
[----:B---3--:R-:W-:Y:S01]  /*1690*/  FADD R23, -R8, R23 ;  /* 0x0000001708177221 */ /* 0x008fe20000000100 */
[----:B-----5:R-:W-:-:S04]  /*16a0*/  FADD R24, -R7, R24 ;  /* 0x0000001807187221 */ /* 0x020fc80000000100 */
[----:B------:R-:W-:-:S04]  /*16b0*/  FMUL R27, R24, R24 ;  /* 0x00000018181b7220 */ /* 0x000fc80000400000 */
[----:B------:R-:W-:Y:S01]  /*16c0*/  FFMA R26, R20, R20, R27 ;  /* 0x00000014141a7223 */ /* 0x000fe2000000001b */
[----:B----4-:R-:W-:-:S03]  /*16d0*/  FMUL R27, R0, R25 ;  /* 0x00000019001b7220 */ /* 0x010fc60000400000 */
[----:B------:R-:W-:-:S04]  /*16e0*/  FFMA R26, R23, R23, R26 ;  /* 0x00000017171a7223 */ /* 0x000fc8000000001a */
[----:B------:R-:W-:-:S04]  /*16f0*/  FADD R25, R26, 9.9999997171806853657e-10 ;  /* 0x3089705f1a197421 */ /* 0x000fc80000000000 */
[----:B------:R-:W-:-:S04]  /*1700*/  FMUL R28, R25, R25 ;  /* 0x00000019191c7220 */ /* 0x000fc80000400000 */
[----:B------:R-:W-:-:S05]  /*1710*/  FMUL R25, R25, R28 ;  /* 0x0000001c19197220 */ /* 0x000fca0000400000 */
[----:B------:R-:W-:-:S13]  /*1720*/  FSETP.GEU.AND P1, PT, |R25|, 1.175494350822287508e-38, PT ;  /* 0x008000001900780b */ /* 0x000fda0003f2e200 */
[----:B------:R-:W-:-:S04]  /*1730*/  @!P1 FMUL R25, R25, 16777216 ;  /* 0x4b80000019199820 */ /* 0x000fc80000400000 */
[----:B------:R-:W0:Y:S01]  /*1740*/  MUFU.RSQ R28, R25 ;  /* 0x00000019001c7308 */ /* 0x000e220000001400 */
[-C--:B------:R-:W-:Y:S01]  /*1750*/  FMUL R26, R20, R27.reuse ;  /* 0x0000001b141a7220 */ /* 0x080fe20000400000 */
[-C--:B------:R-:W-:Y:S01]  /*1760*/  FMUL R24, R24, R27.reuse ;  /* 0x0000001b18187220 */ /* 0x080fe20000400000 */
[----:B------:R-:W-:Y:S01]  /*1770*/  FMUL R20, R23, R27 ;  /* 0x0000001b17147220 */ /* 0x000fe20000400000 */
[----:B0-----:R-:W-:Y:S01]  /*1780*/  @!P1 FMUL R28, R28, 4096 ;  /* 0x458000001c1c9820 */ /* 0x001fe20000400000 */
[----:B------:R-:W-:-:S03]  /*1790*/  ISETP.NE.AND P1, PT, R18, RZ, PT ;  /* 0x000000ff1200720c */ /* 0x000fc60003f25270 */
[C---:B------:R-:W-:Y:S01]  /*17a0*/  FFMA R19, R28.reuse, R26, R19 ;  /* 0x0000001a1c137223 */ /* 0x040fe20000000013 */
[C---:B------:R-:W-:Y:S01]  /*17b0*/  FFMA R13, R28.reuse, R24, R13 ;  /* 0x000000181c0d7223 */ /* 0x040fe2000000000d */
[----:B------:R-:W-:-:S08]  /*17c0*/  FFMA R15, R28, R20, R15 ;  /* 0x000000141c0f7223 */ /* 0x000fd0000000000f */
[----:B------:R-:W-:Y:S05]  /*17d0*/  @P1 BRA `(.L_x_13) ;  /* 0xfffffff800681947 */ /* 0x000fea000383ffff */
.L_x_12:
[----:B------:R-:W-:Y:S05]  /*17e0*/  BSYNC.RECONVERGENT B1 ;  /* 0x0000000000017941 */ /* 0x000fea0003800200 */
.L_x_11:
        /* <DEDUP_REMOVED lines=10> */
[----:B------:R-:W5:Y:S04]  /*1890*/  LDG.E R22, desc[UR6][R16.64+0x20] ;  /* 0x0000200610167981 */ /* 0x000f68000c1e1900 */
[----:B------:R-:W5:Y:S04]  /*18a0*/  LDG.E R29, desc[UR6][R16.64+0x24] ;  /* 0x00002406101d7981 */ /* 0x000f68000c1e1900 */
[----:B------:R-:W5:Y:S01]  /*18b0*/  LDG.E R27, desc[UR6][R16.64+0x18] ;  /* 0x00001806101b7981 */ /* 0x000f62000c1e1900 */
[----:B--2---:R-:W-:-:S03]  /*18c0*/  FADD R18, -R8, R25 ;  /* 0x0000001908127221 */ /* 0x004fc60000000100 */
[----:B------:R-:W2:Y:S01]  /*18d0*/  LDG.E R25, desc[UR6][R16.64+0x1c] ;  /* 0x00001c0610197981 */ /* 0x000ea2000c1e1900 */
[----:B---3--:R-:W-:Y:S01]  /*18e0*/  FADD R20, -R7, R20 ;  /* 0x0000001407147221 */ /* 0x008fe20000000100 */
[----:B----4-:R-:W-:-:S03]  /*18f0*/  FADD R26, -R6, R23 ;  /* 0x00000017061a7221 */ /* 0x010fc60000000100 */
[----:B------:R-:W-:-:S04]  /*1900*/  FMUL R23, R20, R20 ;  /* 0x0000001414177220 */ /* 0x000fc80000400000 */
[----:B------:R-:W-:-:S04]  /*1910*/  FFMA R23, R26, R26, R23 ;  /* 0x0000001a1a177223 */ /* 0x000fc80000000017 */
[----:B------:R-:W-:-:S04]  /*1920*/  FFMA R23, R18, R18, R23 ;  /* 0x0000001212177223 */ /* 0x000fc80000000017 */
[----:B------:R-:W-:-:S04]  /*1930*/  FADD R23, R23, 9.9999997171806853657e-10 ;  /* 0x3089705f17177421 */ /* 0x000fc80000000000 */
[----:B------:R-:W-:-:S04]  /*1940*/  FMUL R14, R23, R23 ;  /* 0x00000017170e7220 */ /* 0x000fc80000400000 */
[----:B------:R-:W-:Y:S02]  /*1950*/  FMUL R14, R23, R14 ;  /* 0x0000000e170e7220 */ /* 0x000fe40000400000 */
[----:B------:R0:W3:Y:S01]  /*1960*/  LDG.E R23, desc[UR6][R16.64+0x34] ;  /* 0x0000340610177981 */ /* 0x0000e2000c1e1900 */
[----:B-----5:R-:W-:-:S04]  /*1970*/  FADD R22, -R7, R22 ;  /* 0x0000001607167221 */ /* 0x020fc80000000100 */
[----:B------:R-:W-:Y:S01]  /*1980*/  FMUL R28, R22, R22 ;  /* 0x00000016161c7220 */ /* 0x000fe20000400000 */
[----:B------:R-:W-:-:S13]  /*1990*/  FSETP.GEU.AND P1, PT, |R14|, 1.175494350822287508e-38, PT ;  /* 0x008000000e00780b */ /* 0x000fda0003f2e200 */
[----:B------:R-:W-:Y:S01]  /*19a0*/  @!P1 FMUL R14, R14, 16777216 ;  /* 0x4b8000000e0e9820 */ /* 0x000fe20000400000 */
[----:B------:R-:W-:-:S04]  /*19b0*/  FMUL R27, R0, R27 ;  /* 0x0000001b001b7220 */ /* 0x000fc80000400000 */
[-C--:B------:R-:W-:Y:S01]  /*19c0*/  FMUL R26, R26, R27.reuse ;  /* 0x0000001b1a1a7220 */ /* 0x080fe20000400000 */
[-C--:B------:R-:W-:Y:S01]  /*19d0*/  FMUL R20, R20, R27.reuse ;  /* 0x0000001b14147220 */ /* 0x080fe20000400000 */
[----:B------:R-:W-:Y:S01]  /*19e0*/  FMUL R18, R18, R27 ;  /* 0x0000001b12127220 */ /* 0x000fe20000400000 */
[----:B------:R-:W-:Y:S01]  /*19f0*/  IADD3 R21, PT, PT, R21, 0x2, RZ ;  /* 0x0000000215157810 */ /* 0x000fe20007ffe0ff */
[----:B--2---:R-:W-:Y:S01]  /*1a00*/  FADD R24, -R6, R25 ;  /* 0x0000001906187221 */ /* 0x004fe20000000100 */
[----:B------:R-:W-:-:S03]  /*1a10*/  FADD R25, -R8, R29 ;  /* 0x0000001d08197221 */ /* 0x000fc60000000100 */
[----:B------:R-:W-:-:S04]  /*1a20*/  FFMA R28, R24, R24, R28 ;  /* 0x00000018181c7223 */ /* 0x000fc8000000001c */
[----:B------:R-:W-:-:S04]  /*1a30*/  FFMA R28, R25, R25, R28 ;  /* 0x00000019191c7223 */ /* 0x000fc8000000001c */
[----:B------:R-:W-:-:S04]  /*1a40*/  FADD R28, R28, 9.9999997171806853657e-10 ;  /* 0x3089705f1c1c7421 */ /* 0x000fc80000000000 */
[----:B0-----:R-:W-:-:S04]  /*1a50*/  FMUL R17, R28, R28 ;  /* 0x0000001c1c117220 */ /* 0x001fc80000400000 */
[----:B------:R-:W-:-:S05]  /*1a60*/  FMUL R17, R28, R17 ;  /* 0x000000111c117220 */ /* 0x000fca0000400000 */
[----:B------:R-:W-:Y:S01]  /*1a70*/  FSETP.GEU.AND P2, PT, |R17|, 1.175494350822287508e-38, PT ;  /* 0x008000001100780b */ /* 0x000fe20003f4e200 */
[----:B------:R-:W0:-:S12]  /*1a80*/  MUFU.RSQ R28, R14 ;  /* 0x0000000e001c7308 */ /* 0x000e180000001400 */
[----:B------:R-:W-:-:S04]  /*1a90*/  @!P2 FMUL R17, R17, 16777216 ;  /* 0x4b8000001111a820 */ /* 0x000fc80000400000 */
[----:B------:R-:W1:Y:S01]  /*1aa0*/  MUFU.RSQ R16, R17 ;  /* 0x0000001100107308 */ /* 0x000e620000001400 */
[----:B0-----:R-:W-:Y:S01]  /*1ab0*/  @!P1 FMUL R28, R28, 4096 ;  /* 0x458000001c1c9820 */ /* 0x001fe20000400000 */
[----:B---3--:R-:W-:-:S03]  /*1ac0*/  FMUL R23, R0, R23 ;  /* 0x0000001700177220 */ /* 0x008fc60000400000 */
[C---:B------:R-:W-:Y:S01]  /*1ad0*/  FFMA R19, R28.reuse, R26, R19 ;  /* 0x0000001a1c137223 */ /* 0x040fe20000000013 */
[C---:B------:R-:W-:Y:S01]  /*1ae0*/  FFMA R13, R28.reuse, R20, R13 ;  /* 0x000000141c0d7223 */ /* 0x040fe2000000000d */
[----:B------:R-:W-:Y:S01]  /*1af0*/  FFMA R15, R28, R18, R15 ;  /* 0x000000121c0f7223 */ /* 0x000fe2000000000f */
[-C--:B------:R-:W-:Y:S01]  /*1b00*/  FMUL R24, R24, R23.reuse ;  /* 0x0000001718187220 */ /* 0x080fe20000400000 */
[-C--:B------:R-:W-:Y:S01]  /*1b10*/  FMUL R22, R22, R23.reuse ;  /* 0x0000001716167220 */ /* 0x080fe20000400000 */
[----:B------:R-:W-:Y:S01]  /*1b20*/  FMUL R14, R25, R23 ;  /* 0x00000017190e7220 */ /* 0x000fe20000400000 */
[----:B-1----:R-:W-:-:S04]  /*1b30*/  @!P2 FMUL R16, R16, 4096 ;  /* 0x458000001010a820 */ /* 0x002fc80000400000 */
[C---:B------:R-:W-:Y:S01]  /*1b40*/  FFMA R19, R16.reuse, R24, R19 ;  /* 0x0000001810137223 */ /* 0x040fe20000000013 */
[C---:B------:R-:W-:Y:S01]  /*1b50*/  FFMA R13, R16.reuse, R22, R13 ;  /* 0x00000016100d7223 */ /* 0x040fe2000000000d */
[----:B------:R-:W-:-:S07]  /*1b60*/  FFMA R15, R16, R14, R15 ;  /* 0x0000000e100f7223 */ /* 0x000fce000000000f */
.L_x_15:
[----:B------:R-:W-:Y:S05]  /*1b70*/  BSYNC.RECONVERGENT B1 ;  /* 0x0000000000017941 */ /* 0x000fea0003800200 */
.L_x_14:
        /* <DEDUP_REMOVED lines=26> */
.L_x_8:
[----:B------:R-:W-:Y:S05]  /*1d20*/  BSYNC.RECONVERGENT B0 ;  /* 0x0000000000007941 */ /* 0x000fea0003800200 */
.L_x_7:
[----:B-----5:R-:W0:Y:S01]  /*1d30*/  MUFU.RCP R3, R12 ;  /* 0x0000000c00037308 */ /* 0x020e220000001000 */
[----:B------:R-:W-:Y:S07]  /*1d40*/  BSSY.RECONVERGENT B0, `(.L_x_16) ;  /* 0x000000d000007945 */ /* 0x000fee0003800200 */
[----:B------:R-:W1:Y:S01]  /*1d50*/  FCHK P0, R19, R12 ;  /* 0x0000000c13007302 */ /* 0x000e620000000000 */
[----:B0-----:R-:W-:-:S04]  /*1d60*/  FFMA R0, -R12, R3, 1 ;  /* 0x3f8000000c007423 */ /* 0x001fc80000000103 */
[----:B------:R-:W-:-:S04]  /*1d70*/  FFMA R0, R3, R0, R3 ;  /* 0x0000000003007223 */ /* 0x000fc80000000003 */
[----:B------:R-:W-:-:S04]  /*1d80*/  FFMA R3, R0, R19, RZ ;  /* 0x0000001300037223 */ /* 0x000fc800000000ff */
[----:B------:R-:W-:-:S04]  /*1d90*/  FFMA R2, -R12, R3, R19 ;  /* 0x000000030c027223 */ /* 0x000fc80000000113 */
[----:B------:R-:W-:Y:S01]  /*1da0*/  FFMA R2, R0, R2, R3 ;  /* 0x0000000200027223 */ /* 0x000fe20000000003 */
[----:B-1----:R-:W-:Y:S06]  /*1db0*/  @!P0 BRA `(.L_x_17) ;  /* 0x0000000000148947 */ /* 0x002fec0003800000 */
[----:B------:R-:W-:Y:S02]  /*1dc0*/  MOV R0, R19 ;  /* 0x0000001300007202 */ /* 0x000fe40000000f00 */
[----:B------:R-:W-:Y:S02]  /*1dd0*/  MOV R3, R12 ;  /* 0x0000000c00037202 */ /* 0x000fe40000000f00 */
[----:B------:R-:W-:-:S07]  /*1de0*/  MOV R2, 0x1e00 ;  /* 0x00001e0000027802 */ /* 0x000fce0000000f00 */
[----:B------:R-:W-:Y:S05]  /*1df0*/  CALL.REL.NOINC `($__internal_0_$__cuda_sm3x_div_rn_noftz_f32_slowpath) ;  /* 0x0000000000b07944 */ /* 0x000fea0003c00000 */
[----:B------:R-:W-:-:S07]  /*1e00*/  MOV R2, R0 ;  /* 0x0000000000027202 */ /* 0x000fce0000000f00 */
.L_x_17:
[----:B------:R-:W-:Y:S05]  /*1e10*/  BSYNC.RECONVERGENT B0 ;  /* 0x0000000000007941 */ /* 0x000fea0003800200 */
.L_x_16:
[----:B------:R-:W0:Y:S01]  /*1e20*/  MUFU.RCP R3, R12 ;  /* 0x0000000c00037308 */ /* 0x000e220000001000 */
[----:B------:R-:W-:Y:S01]  /*1e30*/  BSSY.RECONVERGENT B0, `(.L_x_18) ;  /* 0x000000e000007945 */ /* 0x000fe20003800200 */
[----:B------:R-:W-:-:S06]  /*1e40*/  FFMA R9, R2, 0.0099999997764825820923, R9 ;  /* 0x3c23d70a02097823 */ /* 0x000fcc0000000009 */
        /* <DEDUP_REMOVED lines=12> */
.L_x_19:
[----:B------:R-:W-:Y:S05]  /*1f10*/  BSYNC.RECONVERGENT B0 ;  /* 0x0000000000007941 */ /* 0x000fea0003800200 */
.L_x_18:
        /* <DEDUP_REMOVED lines=14> */
.L_x_21:
[----:B------:R-:W-:Y:S05]  /*2000*/  BSYNC.RECONVERGENT B0 ;  /* 0x0000000000007941 */ /* 0x000fea0003800200 */
.L_x_20:
[----:B------:R-:W-:Y:S01]  /*2010*/  FFMA R11, R0, 0.0099999997764825820923, R11 ;  /* 0x3c23d70a000b7823 */ /* 0x000fe2000000000b */
[----:B------:R-:W-:Y:S01]  /*2020*/  FFMA R3, R9, 0.0099999997764825820923, R6 ;  /* 0x3c23d70a09037823 */ /* 0x000fe20000000006 */
[----:B------:R-:W-:Y:S01]  /*2030*/  FFMA R7, R10, 0.0099999997764825820923, R7 ;  /* 0x3c23d70a0a077823 */ /* 0x000fe20000000007 */
[----:B------:R-:W-:Y:S01]  /*2040*/  STG.E desc[UR6][R4.64+0xc], R9 ;  /* 0x00000c0904007986 */ /* 0x000fe2000c101906 */
[----:B------:R-:W-:-:S03]  /*2050*/  FFMA R13, R11, 0.0099999997764825820923, R8 ;  /* 0x3c23d70a0b0d7823 */ /* 0x000fc60000000008 */
[----:B------:R-:W-:Y:S04]  /*2060*/  STG.E desc[UR6][R4.64+0x10], R10 ;  /* 0x0000100a04007986 */ /* 0x000fe8000c101906 */
[----:B------:R-:W-:Y:S04]  /*2070*/  STG.E desc[UR6][R4.64], R3 ;  /* 0x0000000304007986 */ /* 0x000fe8000c101906 */
[----:B------:R-:W-:Y:S04]  /*2080*/  STG.E desc[UR6][R4.64+0x4], R7 ;  /* 0x0000040704007986 */ /* 0x000fe8000c101906 */
[----:B------:R-:W-:Y:S04]  /*2090*/  STG.E desc[UR6][R4.64+0x14], R11 ;  /* 0x0000140b04007986 */ /* 0x000fe8000c101906 */
[----:B------:R-:W-:Y:S01]  /*20a0*/  STG.E desc[UR6][R4.64+0x8], R13 ;  /* 0x0000080d04007986 */ /* 0x000fe2000c101906 */
[----:B------:R-:W-:Y:S05]  /*20b0*/  EXIT ;  /* 0x000000000000794d */ /* 0x000fea0003800000 */
        .weak           $__internal_0_$__cuda_sm3x_div_rn_noftz_f32_slowpath
        .type           $__internal_0_$__cuda_sm3x_div_rn_noftz_f32_slowpath,@function
        .size           $__internal_0_$__cuda_sm3x_div_rn_noftz_f32_slowpath,(.L_x_34 - $__internal_0_$__cuda_sm3x_div_rn_noftz_f32_slowpath)
$__internal_0_$__cuda_sm3x_div_rn_noftz_f32_slowpath:
[----:B------:R-:W-:Y:S01]  /*20c0*/  SHF.R.U32.HI R14, RZ, 0x17, R3 ;  /* 0x00000017ff0e7819 */ /* 0x000fe20000011603 */
[----:B------:R-:W-:Y:S01]  /*20d0*/  BSSY.RECONVERGENT B1, `(.L_x_22) ;  /* 0x0000062000017945 */ /* 0x000fe20003800200 */
[----:B------:R-:W-:Y:S02]  /*20e0*/  SHF.R.U32.HI R16, RZ, 0x17, R0 ;  /* 0x00000017ff107819 */ /* 0x000fe40000011600 */
[----:B------:R-:W-:Y:S02]  /*20f0*/  LOP3.LUT R14, R14, 0xff, RZ, 0xc0, !PT ;  /* 0x000000ff0e0e7812 */ /* 0x000fe400078ec0ff */
[----:B------:R-:W-:Y:S02]  /*2100*/  LOP3.LUT R19, R16, 0xff, RZ, 0xc0, !PT ;  /* 0x000000ff10137812 */ /* 0x000fe400078ec0ff */
[----:B------:R-:W-:Y:S02]  /*2110*/  IADD3 R18, PT, PT, R14, -0x1, RZ ;  /* 0xffffffff0e127810 */ /* 0x000fe40007ffe0ff */
[----:B------:R-:W-:-:S02]  /*2120*/  IADD3 R17, PT, PT, R19, -0x1, RZ ;  /* 0xffffffff13117810 */ /* 0x000fc40007ffe0ff */
[----:B------:R-:W-:-:S04]  /*2130*/  ISETP.GT.U32.AND P0, PT, R18, 0xfd, PT ;  /* 0x000000fd1200780c */ /* 0x000fc80003f04070 */
[----:B------:R-:W-:-:S13]  /*2140*/  ISETP.GT.U32.OR P0, PT, R17, 0xfd, P0 ;  /* 0x000000fd1100780c */ /* 0x000fda0000704470 */
[----:B------:R-:W-:Y:S01]  /*2150*/  @!P0 MOV R16, RZ ;  /* 0x000000ff00108202 */ /* 0x000fe20000000f00 */
[----:B------:R-:W-:Y:S06]  /*2160*/  @!P0 BRA `(.L_x_23) ;  /* 0x00000000005c8947 */ /* 0x000fec0003800000 */
[----:B------:R-:W-:Y:S02]  /*2170*/  FSETP.GTU.FTZ.AND P0, PT, |R0|, +INF , PT ;  /* 0x7f8000000000780b */ /* 0x000fe40003f1c200 */
[----:B------:R-:W-:-:S04]  /*2180*/  FSETP.GTU.FTZ.AND P1, PT, |R3|, +INF , PT ;  /* 0x7f8000000300780b */ /* 0x000fc80003f3c200 */
[----:B------:R-:W-:-:S13]  /*2190*/  PLOP3.LUT P0, PT, P0, P1, PT, 0xf8, 0x8f ;  /* 0x00000000008f781c */ /* 0x000fda0000703f70 */
[----:B------:R-:W-:Y:S05]  /*21a0*/  @P0 BRA `(.L_x_24) ;  /* 0x00000004004c0947 */ /* 0x000fea0003800000 */
[----:B------:R-:W-:-:S13]  /*21b0*/  LOP3.LUT P0, RZ, R3, 0x7fffffff, R0, 0xc8, !PT ;  /* 0x7fffffff03ff7812 */ /* 0x000fda000780c800 */
[----:B------:R-:W-:Y:S05]  /*21c0*/  @!P0 BRA `(.L_x_25) ;  /* 0x00000004003c8947 */ /* 0x000fea0003800000 */
[C---:B------:R-:W-:Y:S02]  /*21d0*/  FSETP.NEU.FTZ.AND P2, PT, |R0|.reuse, +INF , PT ;  /* 0x7f8000000000780b */ /* 0x040fe40003f5d200 */
[----:B------:R-:W-:Y:S02]  /*21e0*/  FSETP.NEU.FTZ.AND P1, PT, |R3|, +INF , PT ;  /* 0x7f8000000300780b */ /* 0x000fe40003f3d200 */
[----:B------:R-:W-:-:S11]  /*21f0*/  FSETP.NEU.FTZ.AND P0, PT, |R0|, +INF , PT ;  /* 0x7f8000000000780b */ /* 0x000fd60003f1d200 */
[----:B------:R-:W-:Y:S05]  /*2200*/  @!P1 BRA !P2, `(.L_x_25) ;  /* 0x00000004002c9947 */ /* 0x000fea0005000000 */
[----:B------:R-:W-:-:S04]  /*2210*/  LOP3.LUT P2, RZ, R0, 0x7fffffff, RZ, 0xc0, !PT ;  /* 0x7fffffff00ff7812 */ /* 0x000fc8000784c0ff */
[----:B------:R-:W-:-:S13]  /*2220*/  PLOP3.LUT P1, PT, P1, P2, PT, 0x2f, 0xf2 ;  /* 0x0000000000f2781c */ /* 0x000fda0000f24577 */
[----:B------:R-:W-:Y:S05]  /*2230*/  @P1 BRA `(.L_x_26) ;  /* 0x0000000400181947 */ /* 0x000fea0003800000 */
[----:B------:R-:W-:-:S04]  /*2240*/  LOP3.LUT P1, RZ, R3, 0x7fffffff, RZ, 0xc0, !PT ;  /* 0x7fffffff03ff7812 */ /* 0x000fc8000782c0ff */
[----:B------:R-:W-:-:S13]  /*2250*/  PLOP3.LUT P0, PT, P0, P1, PT, 0x2f, 0xf2 ;  /* 0x0000000000f2781c */ /* 0x000fda0000702577 */
[----:B------:R-:W-:Y:S05]  /*2260*/  @P0 BRA `(.L_x_27) ;  /* 0x0000000400000947 */ /* 0x000fea0003800000 */
[----:B------:R-:W-:Y:S02]  /*2270*/  ISETP.GE.AND P0, PT, R17, RZ, PT ;  /* 0x000000ff1100720c */ /* 0x000fe40003f06270 */
[----:B------:R-:W-:-:S11]  /*2280*/  ISETP.GE.AND P1, PT, R18, RZ, PT ;  /* 0x000000ff1200720c */ /* 0x000fd60003f26270 */
[----:B------:R-:W-:Y:S01]  /*2290*/  @P0 MOV R16, RZ ;  /* 0x000000ff00100202 */ /* 0x000fe20000000f00 */
[----:B------:R-:W-:Y:S01]  /*22a0*/  @!P0 FFMA R0, R0, 1.84467440737095516160e+19, RZ ;  /* 0x5f80000000008823 */ /* 0x000fe200000000ff */
[----:B------:R-:W-:Y:S01]  /*22b0*/  @!P0 MOV R16, 0xffffffc0 ;  /* 0xffffffc000108802 */ /* 0x000fe20000000f00 */
[----:B------:R-:W-:-:S03]  /*22c0*/  @!P1 FFMA R3, R3, 1.84467440737095516160e+19, RZ ;  /* 0x5f80000003039823 */ /* 0x000fc600000000ff */
[----:B------:R-:W-:-:S07]  /*22d0*/  @!P1 IADD3 R16, PT, PT, R16, 0x40, RZ ;  /* 0x0000004010109810 */ /* 0x000fce0007ffe0ff */
.L_x_23:
[----:B------:R-:W-:Y:S01]  /*22e0*/  LEA R18, R14, 0xc0800000, 0x17 ;  /* 0xc08000000e127811 */ /* 0x000fe200078eb8ff */
[----:B------:R-:W-:Y:S01]  /*22f0*/  BSSY.RECONVERGENT B2, `(.L_x_28) ;  /* 0x0000036000027945 */ /* 0x000fe20003800200 */
[----:B------:R-:W-:Y:S02]  /*2300*/  IADD3 R19, PT, PT, R19, -0x7f, RZ ;  /* 0xffffff8113137810 */ /* 0x000fe40007ffe0ff */
[----:B------:R-:W-:-:S03]  /*2310*/  IADD3 R20, PT, PT, -R18, R3, RZ ;  /* 0x0000000312147210 */ /* 0x000fc60007ffe1ff */
[C---:B------:R-:W-:Y:S01]  /*2320*/  IMAD R0, R19.reuse, -0x800000, R0 ;  /* 0xff80000013007824 */ /* 0x040fe200078e0200 */
[----:B------:R-:W0:Y:S01]  /*2330*/  MUFU.RCP R3, R20 ;  /* 0x0000001400037308 */ /* 0x000e220000001000 */
[----:B------:R-:W-:Y:S01]  /*2340*/  FADD.FTZ R17, -R20, -RZ ;  /* 0x800000ff14117221 */ /* 0x000fe20000010100 */
[----:B------:R-:W-:-:S04]  /*2350*/  IADD3 R19, PT, PT, R19, 0x7f, -R14 ;  /* 0x0000007f13137810 */ /* 0x000fc80007ffe80e */
[----:B------:R-:W-:Y:S01]  /*2360*/  IADD3 R19, PT, PT, R19, R16, RZ ;  /* 0x0000001013137210 */ /* 0x000fe20007ffe0ff */
[----:B0-----:R-:W-:-:S04]  /*2370*/  FFMA R18, R3, R17, 1 ;  /* 0x3f80000003127423 */ /* 0x001fc80000000011 */
[----:B------:R-:W-:-:S04]  /*2380*/  FFMA R3, R3, R18, R3 ;  /* 0x0000001203037223 */ /* 0x000fc80000000003 */
[----:B------:R-:W-:-:S04]  /*2390*/  FFMA R18, R0, R3, RZ ;  /* 0x0000000300127223 */ /* 0x000fc800000000ff */
[----:B------:R-:W-:-:S04]  /*23a0*/  FFMA R21, R17, R18, R0 ;  /* 0x0000001211157223 */ /* 0x000fc80000000000 */
[----:B------:R-:W-:-:S04]  /*23b0*/  FFMA R18, R3, R21, R18 ;  /* 0x0000001503127223 */ /* 0x000fc80000000012 */
[----:B------:R-:W-:-:S04]  /*23c0*/  FFMA R17, R17, R18, R0 ;  /* 0x0000001211117223 */ /* 0x000fc80000000000 */
[----:B------:R-:W-:-:S05]  /*23d0*/  FFMA R0, R3, R17, R18 ;  /* 0x0000001103007223 */ /* 0x000fca0000000012 */
[----:B------:R-:W-:-:S04]  /*23e0*/  SHF.R.U32.HI R14, RZ, 0x17, R0 ;  /* 0x00000017ff0e7819 */ /* 0x000fc80000011600 */
[----:B------:R-:W-:-:S04]  /*23f0*/  LOP3.LUT R14, R14, 0xff, RZ, 0xc0, !PT ;  /* 0x000000ff0e0e7812 */ /* 0x000fc800078ec0ff */
[----:B------:R-:W-:-:S04]  /*2400*/  IADD3 R20, PT, PT, R14, R19, RZ ;  /* 0x000000130e147210 */ /* 0x000fc80007ffe0ff */
[----:B------:R-:W-:-:S04]  /*2410*/  IADD3 R14, PT, PT, R20, -0x1, RZ ;  /* 0xffffffff140e7810 */ /* 0x000fc80007ffe0ff */
[----:B------:R-:W-:-:S13]  /*2420*/  ISETP.GE.U32.AND P0, PT, R14, 0xfe, PT ;  /* 0x000000fe0e00780c */ /* 0x000fda0003f06070 */
[----:B------:R-:W-:Y:S05]  /*2430*/  @!P0 BRA `(.L_x_29) ;  /* 0x0000000000808947 */ /* 0x000fea0003800000 */
[----:B------:R-:W-:-:S13]  /*2440*/  ISETP.GT.AND P0, PT, R20, 0xfe, PT ;  /* 0x000000fe1400780c */ /* 0x000fda0003f04270 */
[----:B------:R-:W-:Y:S05]  /*2450*/  @P0 BRA `(.L_x_30) ;  /* 0x00000000006c0947 */ /* 0x000fea0003800000 */
[----:B------:R-:W-:-:S13]  /*2460*/  ISETP.GE.AND P0, PT, R20, 0x1, PT ;  /* 0x000000011400780c */ /* 0x000fda0003f06270 */
[----:B------:R-:W-:Y:S05]  /*2470*/  @P0 BRA `(.L_x_31) ;  /* 0x0000000000740947 */ /* 0x000fea0003800000 */
[----:B------:R-:W-:Y:S02]  /*2480*/  ISETP.GE.AND P0, PT, R20, -0x18, PT ;  /* 0xffffffe81400780c */ /* 0x000fe40003f06270 */
[----:B------:R-:W-:-:S11]  /*2490*/  LOP3.LUT R0, R0, 0x80000000, RZ, 0xc0, !PT ;  /* 0x8000000000007812 */ /* 0x000fd600078ec0ff */
[----:B------:R-:W-:Y:S05]  /*24a0*/  @!P0 BRA `(.L_x_31) ;  /* 0x0000000000688947 */ /* 0x000fea0003800000 */
[CCC-:B------:R-:W-:Y:S01]  /*24b0*/  FFMA.RZ R14, R3.reuse, R17.reuse, R18.reuse ;  /* 0x00000011030e7223 */ /* 0x1c0fe2000000c012 */
[C---:B------:R-:W-:Y:S02]  /*24c0*/  ISETP.NE.AND P2, PT, R20.reuse, RZ, PT ;  /* 0x000000ff1400720c */ /* 0x040fe40003f45270 */
[----:B------:R-:W-:Y:S02]  /*24d0*/  ISETP.NE.AND P1, PT, R20, RZ, PT ;  /* 0x000000ff1400720c */ /* 0x000fe40003f25270 */
[----:B------:R-:W-:Y:S01]  /*24e0*/  LOP3.LUT R16, R14, 0x7fffff, RZ, 0xc0, !PT ;  /* 0x007fffff0e107812 */ /* 0x000fe200078ec0ff */
[CCC-:B------:R-:W-:Y:S01]  /*24f0*/  FFMA.RP R14, R3.reuse, R17.reuse, R18.reuse ;  /* 0x00000011030e7223 */ /* 0x1c0fe20000008012 */
[----:B------:R-:W-:Y:S01]  /*2500*/  FFMA.RM R3, R3, R17, R18 ;  /* 0x0000001103037223 */ /* 0x000fe20000004012 */
[----:B------:R-:W-:Y:S02]  /*2510*/  IADD3 R17, PT, PT, R20, 0x20, RZ ;  /* 0x0000002014117810 */ /* 0x000fe40007ffe0ff */
[----:B------:R-:W-:-:S02]  /*2520*/  LOP3.LUT R16, R16, 0x800000, RZ, 0xfc, !PT ;  /* 0x0080000010107812 */ /* 0x000fc400078efcff */
[----:B------:R-:W-:Y:S02]  /*2530*/  IADD3 R18, PT, PT, -R20, RZ, RZ ;  /* 0x000000ff14127210 */ /* 0x000fe40007ffe1ff */
[----:B------:R-:W-:Y:S02]  /*2540*/  SHF.L.U32 R17, R16, R17, RZ ;  /* 0x0000001110117219 */ /* 0x000fe400000006ff */
[----:B------:R-:W-:Y:S02]  /*2550*/  FSETP.NEU.FTZ.AND P0, PT, R14, R3, PT ;  /* 0x000000030e00720b */ /* 0x000fe40003f1d000 */
[----:B------:R-:W-:Y:S02]  /*2560*/  SEL R3, R18, RZ, P2 ;  /* 0x000000ff12037207 */ /* 0x000fe40001000000 */
[----:B------:R-:W-:Y:S02]  /*2570*/  ISETP.NE.AND P1, PT, R17, RZ, P1 ;  /* 0x000000ff1100720c */ /* 0x000fe40000f25270 */
[----:B------:R-:W-:-:S02]  /*2580*/  SHF.R.U32.HI R3, RZ, R3, R16 ;  /* 0x00000003ff037219 */ /* 0x000fc40000011610 */
[----:B------:R-:W-:Y:S02]  /*2590*/  PLOP3.LUT P0, PT, P0, P1, PT, 0xf8, 0x8f ;  /* 0x00000000008f781c */ /* 0x000fe40000703f70 */
[----:B------:R-:W-:Y:S02]  /*25a0*/  SHF.R.U32.HI R17, RZ, 0x1, R3 ;  /* 0x00000001ff117819 */ /* 0x000fe40000011603 */
[----:B------:R-:W-:-:S04]  /*25b0*/  SEL R14, RZ, 0x1, !P0 ;  /* 0x00000001ff0e7807 */ /* 0x000fc80004000000 */
[----:B------:R-:W-:-:S04]  /*25c0*/  LOP3.LUT R14, R14, 0x1, R17, 0xf8, !PT ;  /* 0x000000010e0e7812 */ /* 0x000fc800078ef811 */
[----:B------:R-:W-:-:S04]  /*25d0*/  LOP3.LUT R14, R14, R3, RZ, 0xc0, !PT ;  /* 0x000000030e0e7212 */ /* 0x000fc800078ec0ff */
[----:B------:R-:W-:-:S04]  /*25e0*/  IADD3 R17, PT, PT, R17, R14, RZ ;  /* 0x0000000e11117210 */ /* 0x000fc80007ffe0ff */
[----:B------:R-:W-:Y:S01]  /*25f0*/  LOP3.LUT R0, R17, R0, RZ, 0xfc, !PT ;  /* 0x0000000011007212 */ /* 0x000fe200078efcff */
[----:B------:R-:W-:Y:S06]  /*2600*/  BRA `(.L_x_31) ;  /* 0x0000000000107947 */ /* 0x000fec0003800000 */
.L_x_30:
[----:B------:R-:W-:-:S04]  /*2610*/  LOP3.LUT R0, R0, 0x80000000, RZ, 0xc0, !PT ;  /* 0x8000000000007812 */ /* 0x000fc800078ec0ff */
[----:B------:R-:W-:Y:S01]  /*2620*/  LOP3.LUT R0, R0, 0x7f800000, RZ, 0xfc, !PT ;  /* 0x7f80000000007812 */ /* 0x000fe200078efcff */
[----:B------:R-:W-:Y:S06]  /*2630*/  BRA `(.L_x_31) ;  /* 0x0000000000047947 */ /* 0x000fec0003800000 */
.L_x_29:
[----:B------:R-:W-:-:S07]  /*2640*/  LEA R0, R19, R0, 0x17 ;  /* 0x0000000013007211 */ /* 0x000fce00078eb8ff */
.L_x_31:
[----:B------:R-:W-:Y:S05]  /*2650*/  BSYNC.RECONVERGENT B2 ;  /* 0x0000000000027941 */ /* 0x000fea0003800200 */
.L_x_28:
[----:B------:R-:W-:Y:S05]  /*2660*/  BRA `(.L_x_32) ;  /* 0x0000000000207947 */ /* 0x000fea0003800000 */
.L_x_27:
[----:B------:R-:W-:-:S04]  /*2670*/  LOP3.LUT R0, R3, 0x80000000, R0, 0x48, !PT ;  /* 0x8000000003007812 */ /* 0x000fc800078e4800 */
[----:B------:R-:W-:Y:S01]  /*2680*/  LOP3.LUT R0, R0, 0x7f800000, RZ, 0xfc, !PT ;  /* 0x7f80000000007812 */ /* 0x000fe200078efcff */
[----:B------:R-:W-:Y:S06]  /*2690*/  BRA `(.L_x_32) ;  /* 0x0000000000147947 */ /* 0x000fec0003800000 */
.L_x_26:
[----:B------:R-:W-:Y:S01]  /*26a0*/  LOP3.LUT R0, R3, 0x80000000, R0, 0x48, !PT ;  /* 0x8000000003007812 */ /* 0x000fe200078e4800 */
[----:B------:R-:W-:Y:S06]  /*26b0*/  BRA `(.L_x_32) ;  /* 0x00000000000c7947 */ /* 0x000fec0003800000 */
.L_x_25:
[----:B------:R-:W0:Y:S01]  /*26c0*/  MUFU.RSQ R0, -QNAN ;  /* 0xffc0000000007908 */ /* 0x000e220000001400 */
[----:B------:R-:W-:Y:S05]  /*26d0*/  BRA `(.L_x_32) ;  /* 0x0000000000047947 */ /* 0x000fea0003800000 */
.L_x_24:
[----:B------:R-:W-:-:S07]  /*26e0*/  FADD.FTZ R0, R0, R3 ;  /* 0x0000000300007221 */ /* 0x000fce0000010000 */
.L_x_32:
[----:B------:R-:W-:Y:S05]  /*26f0*/  BSYNC.RECONVERGENT B1 ;  /* 0x0000000000017941 */ /* 0x000fea0003800200 */
.L_x_22:
[----:B------:R-:W-:-:S04]  /*2700*/  HFMA2 R3, -RZ, RZ, 0, 0 ;  /* 0x00000000ff037431 */ /* 0x000fc800000001ff */
[----:B0-----:R-:W-:Y:S05]  /*2710*/  RET.REL.NODEC R2 `(_Z16update_particlesP8Particlei) ;  /* 0xffffffd802387950 */ /* 0x001fea0003c3ffff */
.L_x_33:
[----:B------:R-:W-:-:S00]  /*2720*/  BRA `(.L_x_33) ;  /* 0xfffffffc00fc7947 */ /* 0x000fc0000383ffff */
[----:B------:R-:W-:-:S00]  /*2730*/  NOP ;  /* 0x0000000000007918 */ /* 0x000fc00000000000 */
        /* <DEDUP_REMOVED lines=12> */
.L_x_34:


//--------------------- .nv.shared.reserved.0     --------------------------
	.section	.nv.shared.reserved.0,"aw",@nobits
	.weak		__nv_reservedSMEM_offset_0_alias
	.size		__nv_reservedSMEM_offset_0_alias, 0, 64
	.other		__nv_reservedSMEM_offset_0_alias,@"STO_CUDA_RESERVED_SHARED STV_DEFAULT"
__nv_reservedSMEM_offset_0_alias:
	.zero		0
	.zero		64


//--------------------- .nv.constant0._Z16update_particlesP8Particlei --------------------------
	.section	.nv.constant0._Z16update_particlesP8Particlei,"a",@progbits
	.sectionflags	@""
	.align	4
.nv.constant0._Z16update_particlesP8Particlei:
	.zero		908


//--------------------- SYMBOLS --------------------------

	.type		.nv.reservedSmem.offset0,@object
	.size		.nv.reservedSmem.offset0,0x4
